	.target	sm_90a

	.elftype	@"ET_EXEC"


//--------------------- .note.nv.tkinfo           --------------------------
	.section	.note.nv.tkinfo,"",@"SHT_NOTE"
	.sectionflags	@"SHF_NOTE_NV_TKINFO"
	.tkinfo
        /*0018*/ 	.word	0x00000002
        /*0030*/ 	.string	""
        /*0030*/ 	.string	"ptxas"
        /*0030*/ 	.string	"Cuda compilation tools, release 13.0, V13.0.88"
        /*0030*/ 	.string	"Build cuda_13.0.r13.0/compiler.36424714_0"
        /*0030*/ 	.string	"-arch sm_90a -m 64 "



//--------------------- .note.nv.cuinfo           --------------------------
	.section	.note.nv.cuinfo,"",@"SHT_NOTE"
	.sectionflags	@"SHF_NOTE_NV_CUINFO"
        /*0018*/ 	.short	0x0002
        /*001a*/ 	.short	0x005a
        /*001c*/ 	.short	0x0082
	.zero		2


//--------------------- .nv.info                  --------------------------
	.section	.nv.info,"",@"SHT_CUDA_INFO"
	.align	4


	//----- nvinfo : EIATTR_REGCOUNT
	.align		4
        /*0000*/ 	.byte	0x04, 0x2f
        /*0002*/ 	.short	(.L_12 - .L_11)
	.align		4
.L_11:
        /*0004*/ 	.word	index@(_ZN7cutlass13device_kernelINS_4gemm6kernel13GemmUniversalIN4cute5tupleIJiiiiEEENS1_10collective13CollectiveMmaINS1_37MainloopSm90TmaGmmaWarpSpecializedFP8ILi5ENS5_IJNS4_1CILi1EEESB_SB_EEENS1_32KernelTmaWarpSpecializedPingpongEEENS5_IJNSA_ILi64EEENSA_ILi240EEENSA_ILi128EEEEEENS_12float_e4m3_tENS5_IJlSB_lEEESJ_SK_NS4_8TiledMMAINS4_8MMA_AtomIJNS4_4SM904GMMA30MMA_64x16x32_F32E4M3E4M3_SS_TNILNSO_7ScaleInE1ELSQ_1EEEEEENS4_6LayoutISC_NS5_IJNSA_ILi0EEESU_SU_EEEEENS5_IJNS4_10UnderscoreESX_SX_EEEEENS4_13SM90_TMA_LOADENS4_14ComposedLayoutINS4_7SwizzleILi3ELi4ELi3EEENS4_18smem_ptr_flag_bitsILi8EEENST_INS5_IJNSA_ILi8EEESH_EEENS5_IJSH_SB_EEEEEEEvNS4_8identityES10_S1A_vS1B_EENS_8epilogue10collective6detail29Sm90TmaWarpSpecializedAdapterINS1E_15DefaultEpilogueISJ_SK_SK_NS1D_6thread17LinearCombinationISJ_Li1EffLNS1I_9ScaleType4KindE0ELNS_15FloatRoundStyleE2ESJ_EENS1_15EpilogueDefaultEEEEEvvEEEEvNT_6ParamsE)
        /*0008*/ 	.word	0x000000a8


	//----- nvinfo : EIATTR_FRAME_SIZE
	.align		4
.L_12:
        /*000c*/ 	.byte	0x04, 0x11
        /*000e*/ 	.short	(.L_14 - .L_13)
	.align		4
.L_13:
        /*0010*/ 	.word	index@(_ZN7cutlass13device_kernelINS_4gemm6kernel13GemmUniversalIN4cute5tupleIJiiiiEEENS1_10collective13CollectiveMmaINS1_37MainloopSm90TmaGmmaWarpSpecializedFP8ILi5ENS5_IJNS4_1CILi1EEESB_SB_EEENS1_32KernelTmaWarpSpecializedPingpongEEENS5_IJNSA_ILi64EEENSA_ILi240EEENSA_ILi128EEEEEENS_12float_e4m3_tENS5_IJlSB_lEEESJ_SK_NS4_8TiledMMAINS4_8MMA_AtomIJNS4_4SM904GMMA30MMA_64x16x32_F32E4M3E4M3_SS_TNILNSO_7ScaleInE1ELSQ_1EEEEEENS4_6LayoutISC_NS5_IJNSA_ILi0EEESU_SU_EEEEENS5_IJNS4_10UnderscoreESX_SX_EEEEENS4_13SM90_TMA_LOADENS4_14ComposedLayoutINS4_7SwizzleILi3ELi4ELi3EEENS4_18smem_ptr_flag_bitsILi8EEENST_INS5_IJNSA_ILi8EEESH_EEENS5_IJSH_SB_EEEEEEEvNS4_8identityES10_S1A_vS1B_EENS_8epilogue10collective6detail29Sm90TmaWarpSpecializedAdapterINS1E_15DefaultEpilogueISJ_SK_SK_NS1D_6thread17LinearCombinationISJ_Li1EffLNS1I_9ScaleType4KindE0ELNS_15FloatRoundStyleE2ESJ_EENS1_15EpilogueDefaultEEEEEvvEEEEvNT_6ParamsE)
        /*0014*/ 	.word	0x00000088


	//----- nvinfo : EIATTR_MIN_STACK_SIZE
	.align		4
.L_14:
        /*0018*/ 	.byte	0x04, 0x12
        /*001a*/ 	.short	(.L_16 - .L_15)
	.align		4
.L_15:
        /*001c*/ 	.word	index@(_ZN7cutlass13device_kernelINS_4gemm6kernel13GemmUniversalIN4cute5tupleIJiiiiEEENS1_10collective13CollectiveMmaINS1_37MainloopSm90TmaGmmaWarpSpecializedFP8ILi5ENS5_IJNS4_1CILi1EEESB_SB_EEENS1_32KernelTmaWarpSpecializedPingpongEEENS5_IJNSA_ILi64EEENSA_ILi240EEENSA_ILi128EEEEEENS_12float_e4m3_tENS5_IJlSB_lEEESJ_SK_NS4_8TiledMMAINS4_8MMA_AtomIJNS4_4SM904GMMA30MMA_64x16x32_F32E4M3E4M3_SS_TNILNSO_7ScaleInE1ELSQ_1EEEEEENS4_6LayoutISC_NS5_IJNSA_ILi0EEESU_SU_EEEEENS5_IJNS4_10UnderscoreESX_SX_EEEEENS4_13SM90_TMA_LOADENS4_14ComposedLayoutINS4_7SwizzleILi3ELi4ELi3EEENS4_18smem_ptr_flag_bitsILi8EEENST_INS5_IJNSA_ILi8EEESH_EEENS5_IJSH_SB_EEEEEEEvNS4_8identityES10_S1A_vS1B_EENS_8epilogue10collective6detail29Sm90TmaWarpSpecializedAdapterINS1E_15DefaultEpilogueISJ_SK_SK_NS1D_6thread17LinearCombinationISJ_Li1EffLNS1I_9ScaleType4KindE0ELNS_15FloatRoundStyleE2ESJ_EENS1_15EpilogueDefaultEEEEEvvEEEEvNT_6ParamsE)
        /*0020*/ 	.word	0x00000088
.L_16:


//--------------------- .nv.compat                --------------------------
	.section	.nv.compat,"",@"SHT_CUDA_COMPAT_INFO"
	.align	4
        /*0000*/ 	.byte	0x02, 0x09, 0x01, 0x00, 0x02, 0x02, 0x04, 0x00, 0x02, 0x05, 0x05, 0x00, 0x03, 0x07, 0x01, 0x01
        /*0010*/ 	.byte	0x02, 0x03, 0x01, 0x00, 0x02, 0x06, 0x01, 0x00, 0x04, 0x0b, 0x08, 0x00, 0x00, 0x00, 0x00, 0x00
        /*0020*/ 	.byte	0x00, 0x00, 0x00, 0x00


//--------------------- .nv.info._ZN7cutlass13device_kernelINS_4gemm6kernel13GemmUniversalIN4cute5tupleIJiiiiEEENS1_10collective13CollectiveMmaINS1_37MainloopSm90TmaGmmaWarpSpecializedFP8ILi5ENS5_IJNS4_1CILi1EEESB_SB_EEENS1_32KernelTmaWarpSpecializedPingpongEEENS5_IJNSA_ILi64EEENSA_ILi240EEENSA_ILi128EEEEEENS_12float_e4m3_tENS5_IJlSB_lEEESJ_SK_NS4_8TiledMMAINS4_8MMA_AtomIJNS4_4SM904GMMA30MMA_64x16x32_F32E4M3E4M3_SS_TNILNSO_7ScaleInE1ELSQ_1EEEEEENS4_6LayoutISC_NS5_IJNSA_ILi0EEESU_SU_EEEEENS5_IJNS4_10UnderscoreESX_SX_EEEEENS4_13SM90_TMA_LOADENS4_14ComposedLayoutINS4_7SwizzleILi3ELi4ELi3EEENS4_18smem_ptr_flag_bitsILi8EEENST_INS5_IJNSA_ILi8EEESH_EEENS5_IJSH_SB_EEEEEEEvNS4_8identityES10_S1A_vS1B_EENS_8epilogue10collective6detail29Sm90TmaWarpSpecializedAdapterINS1E_15DefaultEpilogueISJ_SK_SK_NS1D_6thread17LinearCombinationISJ_Li1EffLNS1I_9ScaleType4KindE0ELNS_15FloatRoundStyleE2ESJ_EENS1_15EpilogueDefaultEEEEEvvEEEEvNT_6ParamsE --------------------------
	.section	.nv.info._ZN7cutlass13device_kernelINS_4gemm6kernel13GemmUniversalIN4cute5tupleIJiiiiEEENS1_10collective13CollectiveMmaINS1_37MainloopSm90TmaGmmaWarpSpecializedFP8ILi5ENS5_IJNS4_1CILi1EEESB_SB_EEENS1_32KernelTmaWarpSpecializedPingpongEEENS5_IJNSA_ILi64EEENSA_ILi240EEENSA_ILi128EEEEEENS_12float_e4m3_tENS5_IJlSB_lEEESJ_SK_NS4_8TiledMMAINS4_8MMA_AtomIJNS4_4SM904GMMA30MMA_64x16x32_F32E4M3E4M3_SS_TNILNSO_7ScaleInE1ELSQ_1EEEEEENS4_6LayoutISC_NS5_IJNSA_ILi0EEESU_SU_EEEEENS5_IJNS4_10UnderscoreESX_SX_EEEEENS4_13SM90_TMA_LOADENS4_14ComposedLayoutINS4_7SwizzleILi3ELi4ELi3EEENS4_18smem_ptr_flag_bitsILi8EEENST_INS5_IJNSA_ILi8EEESH_EEENS5_IJSH_SB_EEEEEEEvNS4_8identityES10_S1A_vS1B_EENS_8epilogue10collective6detail29Sm90TmaWarpSpecializedAdapterINS1E_15DefaultEpilogueISJ_SK_SK_NS1D_6thread17LinearCombinationISJ_Li1EffLNS1I_9ScaleType4KindE0ELNS_15FloatRoundStyleE2ESJ_EENS1_15EpilogueDefaultEEEEEvvEEEEvNT_6ParamsE,"",@"SHT_CUDA_INFO"
	.sectionflags	@""
	.align	4


	//----- nvinfo : EIATTR_CUDA_API_VERSION
	.align		4
        /*0000*/ 	.byte	0x04, 0x37
        /*0002*/ 	.short	(.L_18 - .L_17)
.L_17:
        /*0004*/ 	.word	0x00000082


	//----- nvinfo : EIATTR_KPARAM_INFO
	.align		4
.L_18:
        /*0008*/ 	.byte	0x04, 0x17
        /*000a*/ 	.short	(.L_20 - .L_19)
.L_19:
        /*000c*/ 	.word	0x00000000
        /*0010*/ 	.short	0x0000
        /*0012*/ 	.short	0x0070
        /*0014*/ 	.byte	0x00, 0xf0, 0x01, 0x10


	//----- nvinfo : EIATTR_SPARSE_MMA_MASK
	.align		4
.L_20:
        /*0018*/ 	.byte	0x03, 0x50
        /*001a*/ 	.short	0x0000


	//----- nvinfo : EIATTR_MAXREG_COUNT
	.align		4
        /*001c*/ 	.byte	0x03, 0x1b
        /*001e*/ 	.short	0x00a8


	//----- nvinfo : EIATTR_NUM_BARRIERS
	.align		4
        /*0020*/ 	.byte	0x02, 0x4c
        /*0022*/ 	.byte	0x01
	.zero		1


	//----- nvinfo : EIATTR_ANNOTATIONS
	.align		4
        /*0024*/ 	.byte	0x04, 0x55
        /*0026*/ 	.short	(.L_22 - .L_21)


	//   ....[0]....
.L_21:
        /*0028*/ 	.word	0x00000001
        /*002c*/ 	.byte	0x70, 0x0b, 0x00, 0x00, 0x01, 0x00, 0x00, 0x00, 0xa0, 0x0b, 0x00, 0x00, 0x01, 0x00, 0x00, 0x00
        /* <DEDUP_REMOVED lines=110> */
        /*071c*/ 	.byte	0x70, 0x0f, 0x01, 0x00


	//----- nvinfo : EIATTR_MERCURY_ISA_VERSION
	.align		4
.L_22:
        /*0720*/ 	.byte	0x03, 0x5f
        /*0722*/ 	.short	0x0101


	//----- nvinfo : EIATTR_INT_WARP_WIDE_INSTR_OFFSETS
	.align		4
        /*0724*/ 	.byte	0x04, 0x31
        /*0726*/ 	.short	(.L_24 - .L_23)


	//   ....[0]....
.L_23:
        /*0728*/ 	.word	0x000004d0


	//   ....[1]....
        /*072c*/ 	.word	0x000004e0


	//   ....[2]....
        /*0730*/ 	.word	0x00000550


	//   ....[3]....
        /*0734*/ 	.word	0x00000560


	//   ....[4]....
        /*0738*/ 	.word	0x00000570


	//   ....[5]....
        /*073c*/ 	.word	0x00000590


	//   ....[6]....
        /*0740*/ 	.word	0x000005f0


	//   ....[7]....
        /*0744*/ 	.word	0x00000610


	//----- nvinfo : EIATTR_COOP_GROUP_MASK_REGIDS
	.align		4
.L_24:
        /*0748*/ 	.byte	0x04, 0x29
        /*074a*/ 	.short	(.L_26 - .L_25)


	//   ....[0]....
.L_25:
        /*074c*/ 	.word	0xffffffff


	//   ....[1]....
        /*0750*/ 	.word	0xffffffff


	//   ....[2]....
        /*0754*/ 	.word	0xffffffff


	//   ....[3]....
        /*0758*/ 	.word	0xffffffff


	//   ....[4]....
        /*075c*/ 	.word	0xffffffff


	//   ....[5]....
        /*0760*/ 	.word	0xffffffff


	//----- nvinfo : EIATTR_COOP_GROUP_INSTR_OFFSETS
	.align		4
.L_26:
        /*0764*/ 	.byte	0x04, 0x28
        /*0766*/ 	.short	(.L_28 - .L_27)


	//   ....[0]....
.L_27:
        /*0768*/ 	.word	0x00000060


	//   ....[1]....
        /*076c*/ 	.word	0x00000090


	//   ....[2]....
        /*0770*/ 	.word	0x00000190


	//   ....[3]....
        /*0774*/ 	.word	0x000003c0


	//   ....[4]....
        /*0778*/ 	.word	0x00000400


	//   ....[5]....
        /*077c*/ 	.word	0x00000440


	//----- nvinfo : EIATTR_REG_RECONFIG
	.align		4
.L_28:
        /*0780*/ 	.byte	0x01, 0x54
	.zero		2


	//----- nvinfo : EIATTR_MBARRIER_INSTR_OFFSETS
	.align		4
        /*0784*/ 	.byte	0x04, 0x39
        /*0786*/ 	.short	(.L_30 - .L_29)


	//   ....[0]....
.L_29:
        /*0788*/ 	.word	0x00000310
        /*078c*/ 	.word	0x000000ff
        /*0790*/ 	.word	0x00000000
        /*0794*/ 	.short	0x0100
        /*0796*/ 	.byte	0x0a
	.zero		1


	//   ....[1]....
        /*0798*/ 	.word	0x00000320
        /*079c*/ 	.word	0x000000ff
        /*07a0*/ 	.word	0x00000028
        /*07a4*/ 	.short	0x0100
        /*07a6*/ 	.byte	0x0a
	.zero		1


	//   ....[2]....
        /*07a8*/ 	.word	0x00000330
        /*07ac*/ 	.word	0x000000ff
        /*07b0*/ 	.word	0x00000008
        /*07b4*/ 	.short	0x0100
        /*07b6*/ 	.byte	0x0a
	.zero		1


	//   ....[3]....
        /*07b8*/ 	.word	0x00000340
        /*07bc*/ 	.word	0x000000ff
        /*07c0*/ 	.word	0x00000030
        /*07c4*/ 	.short	0x0100
        /*07c6*/ 	.byte	0x0a
	.zero		1


	//   ....[4]....
        /*07c8*/ 	.word	0x00000350
        /*07cc*/ 	.word	0x000000ff
        /*07d0*/ 	.word	0x00000010
        /*07d4*/ 	.short	0x0100
        /*07d6*/ 	.byte	0x0a
	.zero		1


	//   ....[5]....
        /*07d8*/ 	.word	0x00000360
        /*07dc*/ 	.word	0x000000ff
        /*07e0*/ 	.word	0x00000038
        /*07e4*/ 	.short	0x0100
        /*07e6*/ 	.byte	0x0a
	.zero		1


	//   ....[6]....
        /*07e8*/ 	.word	0x00000370
        /*07ec*/ 	.word	0x000000ff
        /*07f0*/ 	.word	0x00000018
        /*07f4*/ 	.short	0x0100
        /*07f6*/ 	.byte	0x0a
	.zero		1


	//   ....[7]....
        /*07f8*/ 	.word	0x00000380
        /*07fc*/ 	.word	0x000000ff
        /*0800*/ 	.word	0x00000040
        /*0804*/ 	.short	0x0100
        /*0806*/ 	.byte	0x0a
	.zero		1


	//   ....[8]....
        /*0808*/ 	.word	0x00000390
        /*080c*/ 	.word	0x000000ff
        /*0810*/ 	.word	0x00000020
        /*0814*/ 	.short	0x0100
        /*0816*/ 	.byte	0x0a
	.zero		1


	//   ....[9]....
        /*0818*/ 	.word	0x000003a0
        /*081c*/ 	.word	0x000000ff
        /*0820*/ 	.word	0x00000048
        /*0824*/ 	.short	0x0100
        /*0826*/ 	.byte	0x0a
	.zero		1


	//   ....[10]....
        /*0828*/ 	.word	0x00000630
        /*082c*/ 	.word	0x000000ff
        /*0830*/ 	.word	0x00000080
        /*0834*/ 	.short	0x0100
        /*0836*/ 	.byte	0x0a
	.zero		1


	//   ....[11]....
        /*0838*/ 	.word	0x00000640
        /*083c*/ 	.word	0x000000ff
        /*0840*/ 	.word	0x00000088
        /*0844*/ 	.short	0x0100
        /*0846*/ 	.byte	0x0a
	.zero		1


	//   ....[12]....
        /*0848*/ 	.word	0x00000680
        /*084c*/ 	.word	0x000000ff
        /*0850*/ 	.word	0x00000060
        /*0854*/ 	.short	0x0100
        /*0856*/ 	.byte	0x0b
	.zero		1


	//   ....[13]....
        /*0858*/ 	.word	0x000006a0
        /*085c*/ 	.word	0x000000ff
        /*0860*/ 	.word	0x00000068
        /*0864*/ 	.short	0x0100
        /*0866*/ 	.byte	0x0b
	.zero		1


	//   ....[14]....
        /*0868*/ 	.word	0x000006b0
        /*086c*/ 	.word	0x000000ff
        /*0870*/ 	.word	0x00000070
        /*0874*/ 	.short	0x0100
        /*0876*/ 	.byte	0x0b
	.zero		1


	//   ....[15]....
        /*0878*/ 	.word	0x000006c0
        /*087c*/ 	.word	0x000000ff
        /*0880*/ 	.word	0x00000078
        /*0884*/ 	.short	0x0100
        /*0886*/ 	.byte	0x0b
	.zero		1


	//   ....[16]....
        /*0888*/ 	.word	0x000015d0
        /*088c*/ 	.word	0x000000ff
        /*0890*/ 	.word	0xfffffff8
        /*0894*/ 	.short	0x010a
        /*0896*/ 	.byte	0x0e
	.zero		1


	//   ....[17]....
        /*0898*/ 	.word	0x00001ea0
        /*089c*/ 	.word	0x000000ff
        /*08a0*/ 	.word	0x00000000
        /*08a4*/ 	.short	0x010a
        /*08a6*/ 	.byte	0x14
	.zero		1


	//   ....[18]....
        /*08a8*/ 	.word	0x00001f00
        /*08ac*/ 	.word	0x000000ff
        /*08b0*/ 	.word	0x00000000
        /*08b4*/ 	.short	0x010a
        /*08b6*/ 	.byte	0x14
	.zero		1


	//   ....[19]....
        /*08b8*/ 	.word	0x00003d90
        /*08bc*/ 	.word	0x000000ff
        /*08c0*/ 	.word	0x00000000
        /*08c4*/ 	.short	0x010a
        /*08c6*/ 	.byte	0x15
	.zero		1


	//   ....[20]....
        /*08c8*/ 	.word	0x00003dd0
        /*08cc*/ 	.word	0x000000ff
        /*08d0*/ 	.word	0x00000000
        /*08d4*/ 	.short	0x010a
        /*08d6*/ 	.byte	0x15
	.zero		1


	//   ....[21]....
        /*08d8*/ 	.word	0x000059e0
        /*08dc*/ 	.word	0x000000ff
        /*08e0*/ 	.word	0x00000000
        /*08e4*/ 	.short	0x0101
        /*08e6*/ 	.byte	0x14
	.zero		1


	//   ....[22]....
        /*08e8*/ 	.word	0x000065d0
        /*08ec*/ 	.word	0x000000e5
        /*08f0*/ 	.word	0x00000000
        /*08f4*/ 	.short	0x0101
        /*08f6*/ 	.byte	0x0b
	.zero		1


	//   ....[23]....
        /*08f8*/ 	.word	0x000066f0
        /*08fc*/ 	.word	0x000000ff
        /*0900*/ 	.word	0x00000000
        /*0904*/ 	.short	0x0101
        /*0906*/ 	.byte	0x04
	.zero		1


	//   ....[24]....
        /*0908*/ 	.word	0x000067a0
        /*090c*/ 	.word	0x000000ff
        /*0910*/ 	.word	0x00000008
        /*0914*/ 	.short	0x010a
        /*0916*/ 	.byte	0x0e
	.zero		1


	//   ....[25]....
        /*0918*/ 	.word	0x0000f630
        /*091c*/ 	.word	0x00000003
        /*0920*/ 	.word	0x00000000
        /*0924*/ 	.short	0x0101
        /*0926*/ 	.byte	0x0b
	.zero		1


	//   ....[26]....
        /*0928*/ 	.word	0x00010030
        /*092c*/ 	.word	0x0000000b
        /*0930*/ 	.word	0x00000028
        /*0934*/ 	.short	0x010a
        /*0936*/ 	.byte	0x3f
	.zero		1


	//   ....[27]....
        /*0938*/ 	.word	0x000103e0
        /*093c*/ 	.word	0x00000004
        /*0940*/ 	.word	0x00000088
        /*0944*/ 	.short	0x0101
        /*0946*/ 	.byte	0x3f
	.zero		1


	//   ....[28]....
        /*0948*/ 	.word	0x00010bd0
        /*094c*/ 	.word	0x00000007
        /*0950*/ 	.word	0x00000000
        /*0954*/ 	.short	0x010a
        /*0956*/ 	.byte	0x3f
	.zero		1


	//   ....[29]....
        /*0958*/ 	.word	0x00010c50
        /*095c*/ 	.word	0x00000009
        /*0960*/ 	.word	0x00000000
        /*0964*/ 	.short	0x010a
        /*0966*/ 	.byte	0x3f
	.zero		1


	//   ....[30]....
        /*0968*/ 	.word	0x00010ce0
        /*096c*/ 	.word	0x00000006
        /*0970*/ 	.word	0x00000000
        /*0974*/ 	.short	0x010a
        /*0976*/ 	.byte	0x3f
	.zero		1


	//   ....[31]....
        /*0978*/ 	.word	0x00010d70
        /*097c*/ 	.word	0x00000009
        /*0980*/ 	.word	0x00000000
        /*0984*/ 	.short	0x010a
        /*0986*/ 	.byte	0x3f
	.zero		1


	//   ....[32]....
        /*0988*/ 	.word	0x00010e00
        /*098c*/ 	.word	0x00000003
        /*0990*/ 	.word	0x00000000
        /*0994*/ 	.short	0x010a
        /*0996*/ 	.byte	0x3f
	.zero		1


	//   ....[33]....
        /*0998*/ 	.word	0x00010e70
        /*099c*/ 	.word	0x00000003
        /*09a0*/ 	.word	0xfffffff8
        /*09a4*/ 	.short	0x010a
        /*09a6*/ 	.byte	0x3f
	.zero		1


	//   ....[34]....
        /*09a8*/ 	.word	0x00010ed0
        /*09ac*/ 	.word	0x00000003
        /*09b0*/ 	.word	0x00000000
        /*09b4*/ 	.short	0x010a
        /*09b6*/ 	.byte	0x3f
	.zero		1


	//   ....[35]....
        /*09b8*/ 	.word	0x00010f40
        /*09bc*/ 	.word	0x00000000
        /*09c0*/ 	.word	0x00000000
        /*09c4*/ 	.short	0x010a
        /*09c6*/ 	.byte	0x3f
	.zero		1


	//   ....[36]....
        /*09c8*/ 	.word	0x00010fb0
        /*09cc*/ 	.word	0x00000019
        /*09d0*/ 	.word	0x00000008
        /*09d4*/ 	.short	0x010a
        /*09d6*/ 	.byte	0x3f
	.zero		1


	//   ....[37]....
        /*09d8*/ 	.word	0x00011080
        /*09dc*/ 	.word	0x0000000b
        /*09e0*/ 	.word	0x00000028
        /*09e4*/ 	.short	0x010a
        /*09e6*/ 	.byte	0x3f
	.zero		1


	//   ....[38]....
        /*09e8*/ 	.word	0x00011160
        /*09ec*/ 	.word	0x00000007
        /*09f0*/ 	.word	0x00000000
        /*09f4*/ 	.short	0x010a
        /*09f6*/ 	.byte	0x3f
	.zero		1


	//   ....[39]....
        /*09f8*/ 	.word	0x000111b0
        /*09fc*/ 	.word	0x00000009
        /*0a00*/ 	.word	0x00000000
        /*0a04*/ 	.short	0x010a
        /*0a06*/ 	.byte	0x3f
	.zero		1


	//   ....[40]....
        /*0a08*/ 	.word	0x00011200
        /*0a0c*/ 	.word	0x00000006
        /*0a10*/ 	.word	0x00000000
        /*0a14*/ 	.short	0x010a
        /*0a16*/ 	.byte	0x3f
	.zero		1


	//   ....[41]....
        /*0a18*/ 	.word	0x00011250
        /*0a1c*/ 	.word	0x00000009
        /*0a20*/ 	.word	0x00000000
        /*0a24*/ 	.short	0x010a
        /*0a26*/ 	.byte	0x3f
	.zero		1


	//----- nvinfo : EIATTR_NUM_MBARRIERS
	.align		4
.L_30:
        /*0a28*/ 	.byte	0x03, 0x38
        /*0a2a*/ 	.short	0x0010


	//----- nvinfo : EIATTR_EXIT_INSTR_OFFSETS
	.align		4
        /*0a2c*/ 	.byte	0x04, 0x1c
        /*0a2e*/ 	.short	(.L_32 - .L_31)


	//   ....[0]....
.L_31:
        /*0a30*/ 	.word	0x000012d0


	//   ....[1]....
        /*0a34*/ 	.word	0x00001330


	//   ....[2]....
        /*0a38*/ 	.word	0x0000fd40


	//   ....[3]....
        /*0a3c*/ 	.word	0x0000fd70


	//   ....[4]....
        /*0a40*/ 	.word	0x00010e50


	//----- nvinfo : EIATTR_MAX_THREADS
	.align		4
.L_32:
        /*0a44*/ 	.byte	0x04, 0x05
        /*0a46*/ 	.short	(.L_34 - .L_33)
.L_33:
        /*0a48*/ 	.word	0x00000180
        /*0a4c*/ 	.word	0x00000001
        /*0a50*/ 	.word	0x00000001


	//----- nvinfo : EIATTR_CRS_STACK_SIZE
	.align		4
.L_34:
        /*0a54*/ 	.byte	0x04, 0x1e
        /*0a56*/ 	.short	(.L_36 - .L_35)
.L_35:
        /*0a58*/ 	.word	0x00000000


	//----- nvinfo : EIATTR_CBANK_PARAM_SIZE
	.align		4
.L_36:
        /*0a5c*/ 	.byte	0x03, 0x19
        /*0a5e*/ 	.short	0x0470


	//----- nvinfo : EIATTR_PARAM_CBANK
	.align		4
        /*0a60*/ 	.byte	0x04, 0x0a
        /*0a62*/ 	.short	(.L_38 - .L_37)
	.align		4
.L_37:
        /*0a64*/ 	.word	index@(.nv.constant0._ZN7cutlass13device_kernelINS_4gemm6kernel13GemmUniversalIN4cute5tupleIJiiiiEEENS1_10collective13CollectiveMmaINS1_37MainloopSm90TmaGmmaWarpSpecializedFP8ILi5ENS5_IJNS4_1CILi1EEESB_SB_EEENS1_32KernelTmaWarpSpecializedPingpongEEENS5_IJNSA_ILi64EEENSA_ILi240EEENSA_ILi128EEEEEENS_12float_e4m3_tENS5_IJlSB_lEEESJ_SK_NS4_8TiledMMAINS4_8MMA_AtomIJNS4_4SM904GMMA30MMA_64x16x32_F32E4M3E4M3_SS_TNILNSO_7ScaleInE1ELSQ_1EEEEEENS4_6LayoutISC_NS5_IJNSA_ILi0EEESU_SU_EEEEENS5_IJNS4_10UnderscoreESX_SX_EEEEENS4_13SM90_TMA_LOADENS4_14ComposedLayoutINS4_7SwizzleILi3ELi4ELi3EEENS4_18smem_ptr_flag_bitsILi8EEENST_INS5_IJNSA_ILi8EEESH_EEENS5_IJSH_SB_EEEEEEEvNS4_8identityES10_S1A_vS1B_EENS_8epilogue10collective6detail29Sm90TmaWarpSpecializedAdapterINS1E_15DefaultEpilogueISJ_SK_SK_NS1D_6thread17LinearCombinationISJ_Li1EffLNS1I_9ScaleType4KindE0ELNS_15FloatRoundStyleE2ESJ_EENS1_15EpilogueDefaultEEEEEvvEEEEvNT_6ParamsE)
        /*0a68*/ 	.short	0x0210
        /*0a6a*/ 	.short	0x0470


	//----- nvinfo : EIATTR_SW_WAR
	.align		4
.L_38:
        /*0a6c*/ 	.byte	0x04, 0x36
        /*0a6e*/ 	.short	(.L_40 - .L_39)
.L_39:
        /*0a70*/ 	.word	0x00000008
.L_40:


//--------------------- .nv.callgraph             --------------------------
	.section	.nv.callgraph,"",@"SHT_CUDA_CALLGRAPH"
	.align	4
	.sectionentsize	8
	.align		4
        /*0000*/ 	.word	0x00000000
	.align		4
        /*0004*/ 	.word	0xffffffff
	.align		4
        /*0008*/ 	.word	0x00000000
	.align		4
        /*000c*/ 	.word	0xfffffffe
	.align		4
        /*0010*/ 	.word	0x00000000
	.align		4
        /*0014*/ 	.word	0xfffffffd
	.align		4
        /*0018*/ 	.word	0x00000000
	.align		4
        /*001c*/ 	.word	0xfffffffc


//--------------------- .nv.constant4             --------------------------
	.section	.nv.constant4,"a",@progbits
	.align	8
	.align		8
.nv.constant4:
        /*0000*/ 	.dword	_ZN39_INTERNAL_b8f5e74c_4_k_cu_4b95463a_36184cuda3std3__45__cpo5beginE
	.align		8
        /*0008*/ 	.dword	_ZN39_INTERNAL_b8f5e74c_4_k_cu_4b95463a_36184cuda3std3__45__cpo3endE
	.align		8
        /*0010*/ 	.dword	_ZN39_INTERNAL_b8f5e74c_4_k_cu_4b95463a_36184cuda3std3__45__cpo6cbeginE
	.align		8
        /*0018*/ 	.dword	_ZN39_INTERNAL_b8f5e74c_4_k_cu_4b95463a_36184cuda3std3__45__cpo4cendE
	.align		8
        /*0020*/ 	.dword	_ZN39_INTERNAL_b8f5e74c_4_k_cu_4b95463a_36184cuda3std3__441_GLOBAL__N__b8f5e74c_4_k_cu_4b95463a_36186ignoreE
	.align		8
        /*0028*/ 	.dword	_ZN39_INTERNAL_b8f5e74c_4_k_cu_4b95463a_36184cuda3std3__419piecewise_constructE
	.align		8
        /*0030*/ 	.dword	_ZN39_INTERNAL_b8f5e74c_4_k_cu_4b95463a_36184cuda3std3__48in_placeE
	.align		8
        /*0038*/ 	.dword	_ZN39_INTERNAL_b8f5e74c_4_k_cu_4b95463a_36184cuda3std6ranges3__45__cpo4swapE
	.align		8
        /*0040*/ 	.dword	_ZN39_INTERNAL_b8f5e74c_4_k_cu_4b95463a_36184cuda3std6ranges3__45__cpo9iter_moveE
	.align		8
        /*0048*/ 	.dword	_ZN39_INTERNAL_b8f5e74c_4_k_cu_4b95463a_36184cute7productE
	.align		8
        /*0050*/ 	.dword	_ZN39_INTERNAL_b8f5e74c_4_k_cu_4b95463a_36184cute1_E


//--------------------- .text._ZN7cutlass13device_kernelINS_4gemm6kernel13GemmUniversalIN4cute5tupleIJiiiiEEENS1_10collective13CollectiveMmaINS1_37MainloopSm90TmaGmmaWarpSpecializedFP8ILi5ENS5_IJNS4_1CILi1EEESB_SB_EEENS1_32KernelTmaWarpSpecializedPingpongEEENS5_IJNSA_ILi64EEENSA_ILi240EEENSA_ILi128EEEEEENS_12float_e4m3_tENS5_IJlSB_lEEESJ_SK_NS4_8TiledMMAINS4_8MMA_AtomIJNS4_4SM904GMMA30MMA_64x16x32_F32E4M3E4M3_SS_TNILNSO_7ScaleInE1ELSQ_1EEEEEENS4_6LayoutISC_NS5_IJNSA_ILi0EEESU_SU_EEEEENS5_IJNS4_10UnderscoreESX_SX_EEEEENS4_13SM90_TMA_LOADENS4_14ComposedLayoutINS4_7SwizzleILi3ELi4ELi3EEENS4_18smem_ptr_flag_bitsILi8EEENST_INS5_IJNSA_ILi8EEESH_EEENS5_IJSH_SB_EEEEEEEvNS4_8identityES10_S1A_vS1B_EENS_8epilogue10collective6detail29Sm90TmaWarpSpecializedAdapterINS1E_15DefaultEpilogueISJ_SK_SK_NS1D_6thread17LinearCombinationISJ_Li1EffLNS1I_9ScaleType4KindE0ELNS_15FloatRoundStyleE2ESJ_EENS1_15EpilogueDefaultEEEEEvvEEEEvNT_6ParamsE --------------------------
	.section	.text._ZN7cutlass13device_kernelINS_4gemm6kernel13GemmUniversalIN4cute5tupleIJiiiiEEENS1_10collective13CollectiveMmaINS1_37MainloopSm90TmaGmmaWarpSpecializedFP8ILi5ENS5_IJNS4_1CILi1EEESB_SB_EEENS1_32KernelTmaWarpSpecializedPingpongEEENS5_IJNSA_ILi64EEENSA_ILi240EEENSA_ILi128EEEEEENS_12float_e4m3_tENS5_IJlSB_lEEESJ_SK_NS4_8TiledMMAINS4_8MMA_AtomIJNS4_4SM904GMMA30MMA_64x16x32_F32E4M3E4M3_SS_TNILNSO_7ScaleInE1ELSQ_1EEEEEENS4_6LayoutISC_NS5_IJNSA_ILi0EEESU_SU_EEEEENS5_IJNS4_10UnderscoreESX_SX_EEEEENS4_13SM90_TMA_LOADENS4_14ComposedLayoutINS4_7SwizzleILi3ELi4ELi3EEENS4_18smem_ptr_flag_bitsILi8EEENST_INS5_IJNSA_ILi8EEESH_EEENS5_IJSH_SB_EEEEEEEvNS4_8identityES10_S1A_vS1B_EENS_8epilogue10collective6detail29Sm90TmaWarpSpecializedAdapterINS1E_15DefaultEpilogueISJ_SK_SK_NS1D_6thread17LinearCombinationISJ_Li1EffLNS1I_9ScaleType4KindE0ELNS_15FloatRoundStyleE2ESJ_EENS1_15EpilogueDefaultEEEEEvvEEEEvNT_6ParamsE,"ax",@progbits
	.align	128
.text._ZN7cutlass13device_kernelINS_4gemm6kernel13GemmUniversalIN4cute5tupleIJiiiiEEENS1_10collective13CollectiveMmaINS1_37MainloopSm90TmaGmmaWarpSpecializedFP8ILi5ENS5_IJNS4_1CILi1EEESB_SB_EEENS1_32KernelTmaWarpSpecializedPingpongEEENS5_IJNSA_ILi64EEENSA_ILi240EEENSA_ILi128EEEEEENS_12float_e4m3_tENS5_IJlSB_lEEESJ_SK_NS4_8TiledMMAINS4_8MMA_AtomIJNS4_4SM904GMMA30MMA_64x16x32_F32E4M3E4M3_SS_TNILNSO_7ScaleInE1ELSQ_1EEEEEENS4_6LayoutISC_NS5_IJNSA_ILi0EEESU_SU_EEEEENS5_IJNS4_10UnderscoreESX_SX_EEEEENS4_13SM90_TMA_LOADENS4_14ComposedLayoutINS4_7SwizzleILi3ELi4ELi3EEENS4_18smem_ptr_flag_bitsILi8EEENST_INS5_IJNSA_ILi8EEESH_EEENS5_IJSH_SB_EEEEEEEvNS4_8identityES10_S1A_vS1B_EENS_8epilogue10collective6detail29Sm90TmaWarpSpecializedAdapterINS1E_15DefaultEpilogueISJ_SK_SK_NS1D_6thread17LinearCombinationISJ_Li1EffLNS1I_9ScaleType4KindE0ELNS_15FloatRoundStyleE2ESJ_EENS1_15EpilogueDefaultEEEEEvvEEEEvNT_6ParamsE:
        .type           _ZN7cutlass13device_kernelINS_4gemm6kernel13GemmUniversalIN4cute5tupleIJiiiiEEENS1_10collective13CollectiveMmaINS1_37MainloopSm90TmaGmmaWarpSpecializedFP8ILi5ENS5_IJNS4_1CILi1EEESB_SB_EEENS1_32KernelTmaWarpSpecializedPingpongEEENS5_IJNSA_ILi64EEENSA_ILi240EEENSA_ILi128EEEEEENS_12float_e4m3_tENS5_IJlSB_lEEESJ_SK_NS4_8TiledMMAINS4_8MMA_AtomIJNS4_4SM904GMMA30MMA_64x16x32_F32E4M3E4M3_SS_TNILNSO_7ScaleInE1ELSQ_1EEEEEENS4_6LayoutISC_NS5_IJNSA_ILi0EEESU_SU_EEEEENS5_IJNS4_10UnderscoreESX_SX_EEEEENS4_13SM90_TMA_LOADENS4_14ComposedLayoutINS4_7SwizzleILi3ELi4ELi3EEENS4_18smem_ptr_flag_bitsILi8EEENST_INS5_IJNSA_ILi8EEESH_EEENS5_IJSH_SB_EEEEEEEvNS4_8identityES10_S1A_vS1B_EENS_8epilogue10collective6detail29Sm90TmaWarpSpecializedAdapterINS1E_15DefaultEpilogueISJ_SK_SK_NS1D_6thread17LinearCombinationISJ_Li1EffLNS1I_9ScaleType4KindE0ELNS_15FloatRoundStyleE2ESJ_EENS1_15EpilogueDefaultEEEEEvvEEEEvNT_6ParamsE,@function
        .size           _ZN7cutlass13device_kernelINS_4gemm6kernel13GemmUniversalIN4cute5tupleIJiiiiEEENS1_10collective13CollectiveMmaINS1_37MainloopSm90TmaGmmaWarpSpecializedFP8ILi5ENS5_IJNS4_1CILi1EEESB_SB_EEENS1_32KernelTmaWarpSpecializedPingpongEEENS5_IJNSA_ILi64EEENSA_ILi240EEENSA_ILi128EEEEEENS_12float_e4m3_tENS5_IJlSB_lEEESJ_SK_NS4_8TiledMMAINS4_8MMA_AtomIJNS4_4SM904GMMA30MMA_64x16x32_F32E4M3E4M3_SS_TNILNSO_7ScaleInE1ELSQ_1EEEEEENS4_6LayoutISC_NS5_IJNSA_ILi0EEESU_SU_EEEEENS5_IJNS4_10UnderscoreESX_SX_EEEEENS4_13SM90_TMA_LOADENS4_14ComposedLayoutINS4_7SwizzleILi3ELi4ELi3EEENS4_18smem_ptr_flag_bitsILi8EEENST_INS5_IJNSA_ILi8EEESH_EEENS5_IJSH_SB_EEEEEEEvNS4_8identityES10_S1A_vS1B_EENS_8epilogue10collective6detail29Sm90TmaWarpSpecializedAdapterINS1E_15DefaultEpilogueISJ_SK_SK_NS1D_6thread17LinearCombinationISJ_Li1EffLNS1I_9ScaleType4KindE0ELNS_15FloatRoundStyleE2ESJ_EENS1_15EpilogueDefaultEEEEEvvEEEEvNT_6ParamsE,(.L_x_318 - _ZN7cutlass13device_kernelINS_4gemm6kernel13GemmUniversalIN4cute5tupleIJiiiiEEENS1_10collective13CollectiveMmaINS1_37MainloopSm90TmaGmmaWarpSpecializedFP8ILi5ENS5_IJNS4_1CILi1EEESB_SB_EEENS1_32KernelTmaWarpSpecializedPingpongEEENS5_IJNSA_ILi64EEENSA_ILi240EEENSA_ILi128EEEEEENS_12float_e4m3_tENS5_IJlSB_lEEESJ_SK_NS4_8TiledMMAINS4_8MMA_AtomIJNS4_4SM904GMMA30MMA_64x16x32_F32E4M3E4M3_SS_TNILNSO_7ScaleInE1ELSQ_1EEEEEENS4_6LayoutISC_NS5_IJNSA_ILi0EEESU_SU_EEEEENS5_IJNS4_10UnderscoreESX_SX_EEEEENS4_13SM90_TMA_LOADENS4_14ComposedLayoutINS4_7SwizzleILi3ELi4ELi3EEENS4_18smem_ptr_flag_bitsILi8EEENST_INS5_IJNSA_ILi8EEESH_EEENS5_IJSH_SB_EEEEEEEvNS4_8identityES10_S1A_vS1B_EENS_8epilogue10collective6detail29Sm90TmaWarpSpecializedAdapterINS1E_15DefaultEpilogueISJ_SK_SK_NS1D_6thread17LinearCombinationISJ_Li1EffLNS1I_9ScaleType4KindE0ELNS_15FloatRoundStyleE2ESJ_EENS1_15EpilogueDefaultEEEEEvvEEEEvNT_6ParamsE)
        .other          _ZN7cutlass13device_kernelINS_4gemm6kernel13GemmUniversalIN4cute5tupleIJiiiiEEENS1_10collective13CollectiveMmaINS1_37MainloopSm90TmaGmmaWarpSpecializedFP8ILi5ENS5_IJNS4_1CILi1EEESB_SB_EEENS1_32KernelTmaWarpSpecializedPingpongEEENS5_IJNSA_ILi64EEENSA_ILi240EEENSA_ILi128EEEEEENS_12float_e4m3_tENS5_IJlSB_lEEESJ_SK_NS4_8TiledMMAINS4_8MMA_AtomIJNS4_4SM904GMMA30MMA_64x16x32_F32E4M3E4M3_SS_TNILNSO_7ScaleInE1ELSQ_1EEEEEENS4_6LayoutISC_NS5_IJNSA_ILi0EEESU_SU_EEEEENS5_IJNS4_10UnderscoreESX_SX_EEEEENS4_13SM90_TMA_LOADENS4_14ComposedLayoutINS4_7SwizzleILi3ELi4ELi3EEENS4_18smem_ptr_flag_bitsILi8EEENST_INS5_IJNSA_ILi8EEESH_EEENS5_IJSH_SB_EEEEEEEvNS4_8identityES10_S1A_vS1B_EENS_8epilogue10collective6detail29Sm90TmaWarpSpecializedAdapterINS1E_15DefaultEpilogueISJ_SK_SK_NS1D_6thread17LinearCombinationISJ_Li1EffLNS1I_9ScaleType4KindE0ELNS_15FloatRoundStyleE2ESJ_EENS1_15EpilogueDefaultEEEEEvvEEEEvNT_6ParamsE,@"STO_CUDA_ENTRY STV_DEFAULT"
_ZN7cutlass13device_kernelINS_4gemm6kernel13GemmUniversalIN4cute5tupleIJiiiiEEENS1_10collective13CollectiveMmaINS1_37MainloopSm90TmaGmmaWarpSpecializedFP8ILi5ENS5_IJNS4_1CILi1EEESB_SB_EEENS1_32KernelTmaWarpSpecializedPingpongEEENS5_IJNSA_ILi64EEENSA_ILi240EEENSA_ILi128EEEEEENS_12float_e4m3_tENS5_IJlSB_lEEESJ_SK_NS4_8TiledMMAINS4_8MMA_AtomIJNS4_4SM904GMMA30MMA_64x16x32_F32E4M3E4M3_SS_TNILNSO_7ScaleInE1ELSQ_1EEEEEENS4_6LayoutISC_NS5_IJNSA_ILi0EEESU_SU_EEEEENS5_IJNS4_10UnderscoreESX_SX_EEEEENS4_13SM90_TMA_LOADENS4_14ComposedLayoutINS4_7SwizzleILi3ELi4ELi3EEENS4_18smem_ptr_flag_bitsILi8EEENST_INS5_IJNSA_ILi8EEESH_EEENS5_IJSH_SB_EEEEEEEvNS4_8identityES10_S1A_vS1B_EENS_8epilogue10collective6detail29Sm90TmaWarpSpecializedAdapterINS1E_15DefaultEpilogueISJ_SK_SK_NS1D_6thread17LinearCombinationISJ_Li1EffLNS1I_9ScaleType4KindE0ELNS_15FloatRoundStyleE2ESJ_EENS1_15EpilogueDefaultEEEEEvvEEEEvNT_6ParamsE:
[----:B------:R-:W0:Y:S02]  /*0000*/  LDC R1, c[0x0][0x28] ;  /* 0x00000a00ff017b82 */ /* 0x000e240000000800 */
[----:B0-----:R-:W-:Y:S01]  /*0010*/  VIADD R1, R1, 0xffffff78 ;  /* 0xffffff7801017836 */ /* 0x001fe20000000000 */
[----:B------:R-:W0:Y:S01]  /*0020*/  S2R R3, SR_TID.X ;  /* 0x0000000000037919 */ /* 0x000e220000002100 */
[----:B------:R-:W-:Y:S01]  /*0030*/  ELECT P0, URZ, PT ;  /* 0x00000000003f782f */ /* 0x000fe20003800000 */
[----:B------:R-:W-:Y:S01]  /*0040*/  BSSY B0, `(.L_x_0) ;  /* 0x0000014000007945 */ /* 0x000fe20003800000 */
[----:B0-----:R-:W-:-:S05]  /*0050*/  SHF.R.U32.HI R0, RZ, 0x5, R3 ;  /* 0x00000005ff007819 */ /* 0x001fca0000011603 */
[----:B------:R-:W0:Y:S02]  /*0060*/  SHFL.IDX PT, R2, R0, RZ, 0x1f ;  /* 0x00001fff00027589 */ /* 0x000e2400000e0000 */
[----:B0-----:R-:W-:Y:S02]  /*0070*/  R2UR UR4, R2 ;  /* 0x00000000020472ca */ /* 0x001fe400000e0000 */
[----:B------:R-:W-:-:S05]  /*0080*/  SHF.R.U32.HI R2, RZ, 0x7, R3 ;  /* 0x00000007ff027819 */ /* 0x000fca0000011603 */
[----:B------:R0:W1:Y:S06]  /*0090*/  SHFL.IDX PT, R4, R2, RZ, 0x1f ;  /* 0x00001fff02047589 */ /* 0x00006c00000e0000 */
[----:B------:R-:W-:Y:S02]  /*00a0*/  USHF.R.S32.HI UR5, URZ, 0x1f, UR4 ;  /* 0x0000001f3f057899 */ /* 0x000fe40008011404 */
[----:B------:R-:W-:Y:S02]  /*00b0*/  ISETP.NE.OR P0, PT, RZ, UR4, !P0 ;  /* 0x00000004ff007c0c */ /* 0x000fe4000c705670 */
[----:B------:R-:W-:-:S04]  /*00c0*/  ULEA.HI UR5, UR5, UR4, URZ, 0x2 ;  /* 0x0000000405057291 */ /* 0x000fc8000f8f103f */
[----:B------:R-:W-:-:S04]  /*00d0*/  ULOP3.LUT UR5, UR5, 0xfffffffc, URZ, 0xc0, !UPT ;  /* 0xfffffffc05057892 */ /* 0x000fc8000f8ec03f */
[----:B------:R-:W-:-:S03]  /*00e0*/  UIADD3 UR4, UR4, -UR5, URZ ;  /* 0x8000000504047290 */ /* 0x000fc6000fffe03f */
[----:B0-----:R-:W-:Y:S09]  /*00f0*/  @P0 BRA `(.L_x_1) ;  /* 0x0000000000200947 */ /* 0x001ff20003800000 */
[----:B------:R-:W-:Y:S02]  /*0100*/  ULDC.64 UR6, c[0x0][0x198] ;  /* 0x0000660000067ab9 */ /* 0x000fe40000000a00 */
[----:B------:R-:W-:Y:S02]  /*0110*/  UIADD3 UR8, UP0, UR6, 0xf0, URZ ;  /* 0x000000f006087890 */ /* 0x000fe4000ff1e03f */
[----:B------:R-:W-:Y:S02]  /*0120*/  UIADD3 UR6, UP1, UR6, 0x1f0, URZ ;  /* 0x000001f006067890 */ /* 0x000fe4000ff3e03f */
[----:B------:R-:W-:Y:S02]  /*0130*/  UIADD3.X UR9, URZ, UR7, URZ, UP0, !UPT ;  /* 0x000000073f097290 */ /* 0x000fe400087fe43f */
[----:B------:R-:W-:-:S07]  /*0140*/  UIADD3.X UR7, URZ, UR7, URZ, UP1, !UPT ;  /* 0x000000073f077290 */ /* 0x000fce0008ffe43f */
[----:B------:R0:W-:Y:S02]  /*0150*/  UTMACCTL.PF [UR8] ;  /* 0x00000000080079b9 */ /* 0x0001e40008040000 */
[----:B------:R0:W-:Y:S02]  /*0160*/  UTMACCTL.PF [UR6] ;  /* 0x00000000060079b9 */ /* 0x0001e40008040000 */
[----:B0-----:R-:W-:Y:S01]  /*0170*/  NOP ;  /* 0x0000000000007918 */ /* 0x001fe20000000000 */
.L_x_1:
[----:B------:R-:W-:Y:S05]  /*0180*/  BSYNC B0 ;  /* 0x0000000000007941 */ /* 0x000fea0003800000 */
.L_x_0:
[----:B------:R-:W0:Y:S01]  /*0190*/  SHFL.IDX PT, R5, R0, RZ, 0x1f ;  /* 0x00001fff00057589 */ /* 0x000e2200000e0000 */
[----:B-1----:R-:W-:Y:S01]  /*01a0*/  R2UR UR16, R4 ;  /* 0x00000000041072ca */ /* 0x002fe200000e0000 */
[----:B------:R-:W-:-:S04]  /*01b0*/  UISETP.NE.AND UP0, UPT, UR4, 0x3, UPT ;  /* 0x000000030400788c */ /* 0x000fc8000bf05270 */
[----:B------:R-:W-:-:S08]  /*01c0*/  UISETP.EQ.OR UP0, UPT, UR4, URZ, !UP0 ;  /* 0x0000003f0400728c */ /* 0x000fd0000c702670 */
[----:B------:R-:W-:Y:S02]  /*01d0*/  UIADD3 UR15, UR16, -0x1, URZ ;  /* 0xffffffff100f7890 */ /* 0x000fe4000fffe03f */
[----:B------:R-:W-:Y:S02]  /*01e0*/  UISETP.EQ.AND UP0, UPT, UR16, URZ, UP0 ;  /* 0x0000003f1000728c */ /* 0x000fe40008702270 */
[----:B------:R-:W-:Y:S02]  /*01f0*/  UISETP.GE.U32.AND UP1, UPT, UR15, 0x2, UPT ;  /* 0x000000020f00788c */ /* 0x000fe4000bf26070 */
[----:B------:R-:W-:Y:S01]  /*0200*/  USEL UR5, URZ, 0x1, !UP0 ;  /* 0x000000013f057887 */ /* 0x000fe2000c000000 */
[----:B0-----:R-:W-:-:S03]  /*0210*/  ISETP.NE.AND P0, PT, R5, RZ, PT ;  /* 0x000000ff0500720c */ /* 0x001fc60003f05270 */
[----:B------:R-:W-:-:S10]  /*0220*/  USEL UR5, UR5, 0x2, UP1 ;  /* 0x0000000205057887 */ /* 0x000fd40008800000 */
[----:B------:R-:W-:Y:S05]  /*0230*/  @P0 BRA `(.L_x_2) ;  /* 0x0000000000600947 */ /* 0x000fea0003800000 */
[----:B------:R-:W0:Y:S01]  /*0240*/  S2UR UR10, SR_CgaCtaId ;  /* 0x00000000000a79c3 */ /* 0x000e220000008800 */
[----:B------:R-:W-:Y:S01]  /*0250*/  UMOV UR6, 0x400 ;  /* 0x0000040000067882 */ /* 0x000fe20000000000 */
[----:B------:R-:W-:Y:S01]  /*0260*/  UMOV UR7, 0x1 ;  /* 0x0000000100077882 */ /* 0x000fe20000000000 */
[----:B------:R-:W-:Y:S01]  /*0270*/  UMOV UR8, 0x80 ;  /* 0x0000008000087882 */ /* 0x000fe20000000000 */
[----:B------:R-:W-:Y:S01]  /*0280*/  ELECT P0, URZ, PT ;  /* 0x00000000003f782f */ /* 0x000fe20003800000 */
[----:B------:R-:W-:-:S04]  /*0290*/  UIADD3 UR8, -UR8, 0x100000, URZ ;  /* 0x0010000008087890 */ /* 0x000fc8000fffe13f */
[----:B------:R-:W-:Y:S02]  /*02a0*/  USHF.L.U32 UR9, UR8, 0xb, URZ ;  /* 0x0000000b08097899 */ /* 0x000fe4000800063f */
[----:B------:R-:W-:Y:S02]  /*02b0*/  USHF.L.U32 UR8, UR8, 0x1, URZ ;  /* 0x0000000108087899 */ /* 0x000fe4000800063f */
[----:B0-----:R-:W-:Y:S02]  /*02c0*/  ULEA UR10, UR10, UR6, 0x18 ;  /* 0x000000060a0a7291 */ /* 0x001fe4000f8ec03f */
[----:B------:R-:W-:-:S04]  /*02d0*/  UIADD3 UR6, -UR7, 0x100000, URZ ;  /* 0x0010000007067890 */ /* 0x000fc8000fffe13f */
[----:B------:R-:W-:Y:S02]  /*02e0*/  USHF.L.U32 UR7, UR6, 0xb, URZ ;  /* 0x0000000b06077899 */ /* 0x000fe4000800063f */
[----:B------:R-:W-:Y:S01]  /*02f0*/  USHF.L.U32 UR6, UR6, 0x1, URZ ;  /* 0x0000000106067899 */ /* 0x000fe2000800063f */
[----:B------:R-:W0:Y:S11]  /*0300*/  FENCE.VIEW.ASYNC.S ;  /* 0x00000000000073c6 */ /* 0x000e360000000000 */
[----:B0-----:R0:W1:Y:S01]  /*0310*/  SYNCS.EXCH.64 URZ, [UR10], UR6 ;  /* 0x000000060a3f75b2 */ /* 0x0010620008000100 */
[----:B------:R0:W2:Y:S01]  /*0320*/  SYNCS.EXCH.64 URZ, [UR10+0x28], UR8 ;  /* 0x000028080a3f75b2 */ /* 0x0000a20008000100 */
[----:B------:R0:W3:Y:S01]  /*0330*/  SYNCS.EXCH.64 URZ, [UR10+0x8], UR6 ;  /* 0x000008060a3f75b2 */ /* 0x0000e20008000100 */
[----:B------:R0:W4:Y:S01]  /*0340*/  SYNCS.EXCH.64 URZ, [UR10+0x30], UR8 ;  /* 0x000030080a3f75b2 */ /* 0x0001220008000100 */
[----:B------:R0:W0:Y:S01]  /*0350*/  SYNCS.EXCH.64 URZ, [UR10+0x10], UR6 ;  /* 0x000010060a3f75b2 */ /* 0x0000220008000100 */
[----:B------:R0:W0:Y:S01]  /*0360*/  SYNCS.EXCH.64 URZ, [UR10+0x38], UR8 ;  /* 0x000038080a3f75b2 */ /* 0x0000220008000100 */
[----:B------:R0:W0:Y:S01]  /*0370*/  SYNCS.EXCH.64 URZ, [UR10+0x18], UR6 ;  /* 0x000018060a3f75b2 */ /* 0x0000220008000100 */
[----:B------:R0:W0:Y:S01]  /*0380*/  SYNCS.EXCH.64 URZ, [UR10+0x40], UR8 ;  /* 0x000040080a3f75b2 */ /* 0x0000220008000100 */
[----:B------:R0:W0:Y:S01]  /*0390*/  SYNCS.EXCH.64 URZ, [UR10+0x20], UR6 ;  /* 0x000020060a3f75b2 */ /* 0x0000220008000100 */
[----:B------:R0:W0:Y:S01]  /*03a0*/  SYNCS.EXCH.64 URZ, [UR10+0x48], UR8 ;  /* 0x000048080a3f75b2 */ /* 0x0000220008000100 */
[----:B------:R-:W-:Y:S01]  /*03b0*/  NOP ;  /* 0x0000000000007918 */ /* 0x000fe20000000000 */
.L_x_2:
[----:B------:R-:W5:Y:S01]  /*03c0*/  SHFL.IDX PT, R5, R0, RZ, 0x1f ;  /* 0x00001fff00057589 */ /* 0x000f6200000e0000 */
[----:B------:R-:W-:Y:S01]  /*03d0*/  ELECT P0, URZ, PT ;  /* 0x00000000003f782f */ /* 0x000fe20003800000 */
[----:B------:R-:W-:Y:S01]  /*03e0*/  NOP ;  /* 0x0000000000007918 */ /* 0x000fe20000000000 */
[----:B------:R-:W-:Y:S01]  /*03f0*/  ELECT P1, URZ, PT ;  /* 0x00000000003f782f */ /* 0x000fe20003820000 */
[----:B------:R1:W2:Y:S01]  /*0400*/  SHFL.IDX PT, R4, R0, RZ, 0x1f ;  /* 0x00001fff00047589 */ /* 0x0002a200000e0000 */
[----:B0-----:R-:W-:Y:S01]  /*0410*/  UMOV UR6, 0x20 ;  /* 0x0000002000067882 */ /* 0x001fe20000000000 */
[----:B------:R-:W-:Y:S01]  /*0420*/  UMOV UR13, 0x80 ;  /* 0x00000080000d7882 */ /* 0x000fe20000000000 */
[----:B------:R-:W-:Y:S01]  /*0430*/  NOP ;  /* 0x0000000000007918 */ /* 0x000fe20000000000 */
[----:B------:R-:W0:Y:S01]  /*0440*/  SHFL.IDX PT, R2, R2, RZ, 0x1f ;  /* 0x00001fff02027589 */ /* 0x000e2200000e0000 */
[----:B------:R-:W-:Y:S01]  /*0450*/  ULDC.64 UR34, c[0x0][0x208] ;  /* 0x0000820000227ab9 */ /* 0x000fe20000000a00 */
[----:B-1----:R-:W-:-:S04]  /*0460*/  SHF.R.S32.HI R0, RZ, 0x1f, R3 ;  /* 0x0000001fff007819 */ /* 0x002fc80000011403 */
[----:B------:R-:W-:-:S04]  /*0470*/  LEA.HI R0, R0, R3, RZ, 0x7 ;  /* 0x0000000300007211 */ /* 0x000fc800078f38ff */
[----:B------:R-:W-:Y:S02]  /*0480*/  LOP3.LUT R0, R0, 0xffffff80, RZ, 0xc0, !PT ;  /* 0xffffff8000007812 */ /* 0x000fe400078ec0ff */
[----:B-----5:R-:W-:Y:S02]  /*0490*/  ISETP.NE.OR P0, PT, R5, RZ, !P0 ;  /* 0x000000ff0500720c */ /* 0x020fe40004705670 */
[----:B--2---:R-:W-:Y:S02]  /*04a0*/  ISETP.NE.OR P1, PT, R4, RZ, !P1 ;  /* 0x000000ff0400720c */ /* 0x004fe40004f25670 */
[----:B0-----:R-:W-:Y:S01]  /*04b0*/  R2UR UR14, R2 ;  /* 0x00000000020e72ca */ /* 0x001fe200000e0000 */
[----:B------:R-:W-:-:S08]  /*04c0*/  IMAD.IADD R2, R3, 0x1, -R0 ;  /* 0x0000000103027824 */ /* 0x000fd000078e0a00 */
[----:B------:R-:W-:Y:S02]  /*04d0*/  VOTEU.ALL UP0, P0 ;  /* 0x00000000003f7886 */ /* 0x000fe40000000000 */
[----:B------:R-:W-:-:S03]  /*04e0*/  VOTEU.ALL UP1, P1 ;  /* 0x00000000003f7886 */ /* 0x000fc60000820000 */
[----:B------:R-:W0:Y:S01]  /*04f0*/  @!UP0 S2UR UR9, SR_CgaCtaId ;  /* 0x00000000000989c3 */ /* 0x000e220000008800 */
[----:B------:R-:W-:Y:S01]  /*0500*/  @!UP0 UMOV UR8, 0x400 ;  /* 0x0000040000088882 */ /* 0x000fe20000000000 */
[----:B------:R-:W-:-:S04]  /*0510*/  @!UP0 UIADD3 UR6, -UR6, 0x100000, URZ ;  /* 0x0010000006068890 */ /* 0x000fc8000fffe13f */
[----:B------:R-:W-:Y:S02]  /*0520*/  @!UP0 USHF.L.U32 UR7, UR6, 0xb, URZ ;  /* 0x0000000b06078899 */ /* 0x000fe4000800063f */
[----:B------:R-:W-:Y:S01]  /*0530*/  @!UP0 USHF.L.U32 UR6, UR6, 0x1, URZ ;  /* 0x0000000106068899 */ /* 0x000fe2000800063f */
[----:B------:R-:W-:Y:S01]  /*0540*/  @!UP1 UMOV UR11, 0x400 ;  /* 0x00000400000b9882 */ /* 0x000fe20000000000 */
[----:B------:R-:W-:Y:S01]  /*0550*/  VOTEU.ALL UP2, P1 ;  /* 0x00000000003f7886 */ /* 0x000fe20000840000 */
[----:B------:R-:W-:Y:S01]  /*0560*/  VOTEU.ALL UP3, P1 ;  /* 0x00000000003f7886 */ /* 0x000fe20000860000 */
[----:B------:R-:W-:Y:S01]  /*0570*/  VOTEU.ALL UP4, P1 ;  /* 0x00000000003f7886 */ /* 0x000fe20000880000 */
[----:B------:R-:W1:Y:S01]  /*0580*/  @!UP1 S2UR UR12, SR_CgaCtaId ;  /* 0x00000000000c99c3 */ /* 0x000e620000008800 */
[----:B------:R-:W-:Y:S01]  /*0590*/  VOTEU.ALL UP5, P1 ;  /* 0x00000000003f7886 */ /* 0x000fe200008a0000 */
[----:B------:R-:W-:Y:S01]  /*05a0*/  ISETP.NE.AND P1, PT, RZ, UR16, PT ;  /* 0x00000010ff007c0c */ /* 0x000fe2000bf25270 */
[----:B0-----:R-:W-:-:S02]  /*05b0*/  @!UP0 ULEA UR10, UR9, UR8, 0x18 ;  /* 0x00000008090a8291 */ /* 0x001fc4000f8ec03f */
[----:B------:R-:W-:-:S04]  /*05c0*/  @!UP1 UIADD3 UR8, -UR13, 0x100000, URZ ;  /* 0x001000000d089890 */ /* 0x000fc8000fffe13f */
[----:B------:R-:W-:Y:S02]  /*05d0*/  @!UP1 USHF.L.U32 UR9, UR8, 0xb, URZ ;  /* 0x0000000b08099899 */ /* 0x000fe4000800063f */
[----:B------:R-:W-:Y:S01]  /*05e0*/  @!UP1 USHF.L.U32 UR8, UR8, 0x1, URZ ;  /* 0x0000000108089899 */ /* 0x000fe2000800063f */
[----:B------:R-:W-:Y:S01]  /*05f0*/  VOTEU.ALL UP0, P0 ;  /* 0x00000000003f7886 */ /* 0x000fe20000000000 */
[----:B-1----:R-:W-:Y:S01]  /*0600*/  @!UP1 ULEA UR11, UR12, UR11, 0x18 ;  /* 0x0000000b0c0b9291 */ /* 0x002fe2000f8ec03f */
[----:B------:R-:W-:Y:S01]  /*0610*/  VOTEU.ALL UP1, P0 ;  /* 0x00000000003f7886 */ /* 0x000fe20000020000 */
[----:B------:R-:W0:Y:S02]  /*0620*/  FENCE.VIEW.ASYNC.S ;  /* 0x00000000000073c6 */ /* 0x000e240000000000 */
[----:B0-----:R-:W3:Y:S02]  /*0630*/  @!UP0 SYNCS.EXCH.64 URZ, [UR10+0x80], UR6 ;  /* 0x000080060a3f85b2 */ /* 0x001ee40008000100 */
[----:B------:R0:W3:Y:S01]  /*0640*/  @!UP1 SYNCS.EXCH.64 URZ, [UR10+0x88], UR6 ;  /* 0x000088060a3f95b2 */ /* 0x0000e20008000100 */
[----:B------:R-:W-:Y:S01]  /*0650*/  NOP ;  /* 0x0000000000007918 */ /* 0x000fe20000000000 */
[----:B0-----:R-:W-:-:S02]  /*0660*/  ULDC.64 UR6, c[0x0][0x598] ;  /* 0x0001660000067ab9 */ /* 0x001fc40000000a00 */
[----:B------:R-:W-:Y:S02]  /*0670*/  ISETP.NE.U32.AND P0, PT, RZ, UR6, PT ;  /* 0x00000006ff007c0c */ /* 0x000fe4000bf05070 */
[----:B------:R0:W3:Y:S02]  /*0680*/  @!UP2 SYNCS.EXCH.64 URZ, [UR11+0x60], UR8 ;  /* 0x000060080b3fa5b2 */ /* 0x0000e40008000100 */
[----:B------:R-:W-:Y:S01]  /*0690*/  ISETP.NE.AND.EX P0, PT, RZ, UR7, PT, P0 ;  /* 0x00000007ff007c0c */ /* 0x000fe2000bf05300 */
[----:B------:R0:W3:Y:S01]  /*06a0*/  @!UP3 SYNCS.EXCH.64 URZ, [UR11+0x68], UR8 ;  /* 0x000068080b3fb5b2 */ /* 0x0000e20008000100 */
[----:B------:R0:W3:Y:S01]  /*06b0*/  @!UP4 SYNCS.EXCH.64 URZ, [UR11+0x70], UR8 ;  /* 0x000070080b3fc5b2 */ /* 0x0000e20008000100 */
[----:B------:R0:W3:Y:S01]  /*06c0*/  @!UP5 SYNCS.EXCH.64 URZ, [UR11+0x78], UR8 ;  /* 0x000078080b3fd5b2 */ /* 0x0000e20008000100 */
[----:B------:R-:W-:Y:S01]  /*06d0*/  NOP ;  /* 0x0000000000007918 */ /* 0x000fe20000000000 */
[----:B---34-:R-:W-:Y:S08]  /*06e0*/  BAR.SYNC.DEFER_BLOCKING 0x0 ;  /* 0x0000000000007b1d */ /* 0x018ff00000010000 */
[----:B0-----:R-:W-:Y:S05]  /*06f0*/  @!P0 BRA `(.L_x_3) ;  /* 0x0000000000208947 */ /* 0x001fea0003800000 */
[----:B------:R-:W0:Y:S02]  /*0700*/  LDC.64 R4, c[0x0][0x598] ;  /* 0x00016600ff047b82 */ /* 0x000e240000000a00 */
[----:B0-----:R-:W2:Y:S02]  /*0710*/  LDG.E.64 R4, desc[UR34][R4.64] ;  /* 0x0000002204047981 */ /* 0x001ea4000c1e1b00 */
[----:B--2---:R-:W-:-:S04]  /*0720*/  ISETP.NE.U32.AND P0, PT, R4, RZ, PT ;  /* 0x000000ff0400720c */ /* 0x004fc80003f05070 */
[----:B------:R-:W-:-:S13]  /*0730*/  ISETP.NE.AND.EX P0, PT, R5, RZ, PT, P0 ;  /* 0x000000ff0500720c */ /* 0x000fda0003f05300 */
[----:B------:R-:W-:Y:S05]  /*0740*/  @!P0 BRA `(.L_x_3) ;  /* 0x00000000000c8947 */ /* 0x000fea0003800000 */
[----:B------:R-:W2:Y:S02]  /*0750*/  LD.E R4, desc[UR34][R4.64] ;  /* 0x0000002204047980 */ /* 0x000ea4000c101900 */
[----:B--2---:R-:W-:Y:S01]  /*0760*/  R2UR UR24, R4 ;  /* 0x00000000041872ca */ /* 0x004fe200000e0000 */
[----:B------:R-:W-:-:S14]  /*0770*/  BRA `(.L_x_4) ;  /* 0x0000000000247947 */ /* 0x000fdc0003800000 */
.L_x_3:
[----:B------:R-:W-:Y:S02]  /*0780*/  ULDC.64 UR6, c[0x0][0x588] ;  /* 0x0001620000067ab9 */ /* 0x000fe40000000a00 */
[----:B------:R-:W-:-:S04]  /*0790*/  ISETP.NE.U32.AND P0, PT, RZ, UR6, PT ;  /* 0x00000006ff007c0c */ /* 0x000fc8000bf05070 */
[----:B------:R-:W-:-:S13]  /*07a0*/  ISETP.NE.AND.EX P0, PT, RZ, UR7, PT, P0 ;  /* 0x00000007ff007c0c */ /* 0x000fda000bf05300 */
[----:B------:R-:W-:Y:S05]  /*07b0*/  @!P0 BRA `(.L_x_5) ;  /* 0x0000000000108947 */ /* 0x000fea0003800000 */
[----:B------:R-:W0:Y:S02]  /*07c0*/  LDC.64 R4, c[0x0][0x588] ;  /* 0x00016200ff047b82 */ /* 0x000e240000000a00 */
[----:B0-----:R-:W2:Y:S02]  /*07d0*/  LDG.E R4, desc[UR34][R4.64] ;  /* 0x0000002204047981 */ /* 0x001ea4000c1e1900 */
[----:B--2---:R-:W-:Y:S01]  /*07e0*/  R2UR UR24, R4 ;  /* 0x00000000041872ca */ /* 0x004fe200000e0000 */
[----:B------:R-:W-:-:S14]  /*07f0*/  BRA `(.L_x_4) ;  /* 0x0000000000047947 */ /* 0x000fdc0003800000 */
.L_x_5:
[----:B------:R-:W-:-:S05]  /*0800*/  ULDC UR24, c[0x0][0x580] ;  /* 0x0001600000187ab9 */ /* 0x000fca0000000800 */
.L_x_4:
[----:B------:R-:W-:Y:S02]  /*0810*/  ULDC.64 UR6, c[0x0][0x5a0] ;  /* 0x0001680000067ab9 */ /* 0x000fe40000000a00 */
[----:B------:R-:W-:-:S04]  /*0820*/  ISETP.NE.U32.AND P0, PT, RZ, UR6, PT ;  /* 0x00000006ff007c0c */ /* 0x000fc8000bf05070 */
[----:B------:R-:W-:-:S13]  /*0830*/  ISETP.NE.AND.EX P0, PT, RZ, UR7, PT, P0 ;  /* 0x00000007ff007c0c */ /* 0x000fda000bf05300 */
[----:B------:R-:W-:Y:S05]  /*0840*/  @!P0 BRA `(.L_x_6) ;  /* 0x0000000000208947 */ /* 0x000fea0003800000 */
        /* <DEDUP_REMOVED lines=8> */
.L_x_6:
        /* <DEDUP_REMOVED lines=8> */
.L_x_8:
[----:B------:R-:W-:-:S05]  /*0950*/  ULDC UR19, c[0x0][0x584] ;  /* 0x0001610000137ab9 */ /* 0x000fca0000000800 */
.L_x_7:
[----:B------:R-:W0:Y:S01]  /*0960*/  LDC R0, c[0x0][0x65c] ;  /* 0x00019700ff007b82 */ /* 0x000e220000000800 */
[----:B------:R-:W1:Y:S01]  /*0970*/  S2R R12, SR_CTAID.Y ;  /* 0x00000000000c7919 */ /* 0x000e620000002600 */
[----:B------:R-:W-:Y:S01]  /*0980*/  IMAD.MOV.U32 R5, RZ, RZ, RZ ;  /* 0x000000ffff057224 */ /* 0x000fe200078e00ff */
[----:B------:R-:W-:Y:S01]  /*0990*/  UISETP.NE.AND UP0, UPT, UR16, 0x2, UPT ;  /* 0x000000021000788c */ /* 0x000fe2000bf05270 */
[----:B------:R-:W2:Y:S01]  /*09a0*/  S2R R4, SR_CTAID.X ;  /* 0x0000000000047919 */ /* 0x000ea20000002500 */
[----:B------:R-:W-:Y:S01]  /*09b0*/  ULDC UR8, c[0x0][0x28c] ;  /* 0x0000a30000087ab9 */ /* 0x000fe20000000800 */
[----:B------:R-:W-:Y:S01]  /*09c0*/  UMOV UR18, URZ ;  /* 0x0000003f00127c82 */ /* 0x000fe20008000000 */
[----:B------:R-:W-:Y:S02]  /*09d0*/  UIADD3 UR8, UR8, 0x7f, URZ ;  /* 0x0000007f08087890 */ /* 0x000fe4000fffe03f */
[----:B------:R-:W-:Y:S01]  /*09e0*/  PLOP3.LUT P0, PT, PT, PT, UP0, 0x80, 0x0 ;  /* 0x000000000000781c */ /* 0x000fe20003f0f008 */
[----:B------:R-:W-:Y:S01]  /*09f0*/  UMOV UR17, URZ ;  /* 0x0000003f00117c82 */ /* 0x000fe20008000000 */
[----:B------:R-:W-:Y:S01]  /*0a00*/  ULDC.64 UR10, c[0x0][0x650] ;  /* 0x00019400000a7ab9 */ /* 0x000fe20000000a00 */
[----:B------:R-:W-:-:S04]  /*0a10*/  USHF.R.S32.HI UR9, URZ, 0x1f, UR8 ;  /* 0x0000001f3f097899 */ /* 0x000fc80008011408 */
[----:B------:R-:W-:Y:S01]  /*0a20*/  ULEA.HI UR9, UR9, UR8, URZ, 0x7 ;  /* 0x0000000809097291 */ /* 0x000fe2000f8f383f */
[----:B0-----:R-:W-:-:S13]  /*0a30*/  ISETP.NE.AND P3, PT, R0, 0x1, PT ;  /* 0x000000010000780c */ /* 0x001fda0003f65270 */
[----:B------:R-:W2:Y:S01]  /*0a40*/  @P3 LDC R9, c[0x0][0x10] ;  /* 0x00000400ff093b82 */ /* 0x000ea20000000800 */
[----:B-1----:R-:W-:Y:S02]  /*0a50*/  @P3 IMAD.MOV.U32 R6, RZ, RZ, R12 ;  /* 0x000000ffff063224 */ /* 0x002fe400078e000c */
[----:B------:R-:W-:-:S05]  /*0a60*/  @P3 IMAD.MOV.U32 R7, RZ, RZ, RZ ;  /* 0x000000ffff073224 */ /* 0x000fca00078e00ff */
[----:B------:R-:W0:Y:S01]  /*0a70*/  @!P3 LDC R11, c[0x0][0xc] ;  /* 0x00000300ff0bbb82 */ /* 0x000e220000000800 */
[----:B------:R-:W-:Y:S01]  /*0a80*/  ULDC UR6, c[0x0][0xc] ;  /* 0x0000030000067ab9 */ /* 0x000fe20000000800 */
[----:B------:R-:W-:Y:S01]  /*0a90*/  ULDC UR7, c[0x0][0x10] ;  /* 0x0000040000077ab9 */ /* 0x000fe20000000800 */
[----:B------:R-:W-:Y:S01]  /*0aa0*/  ULDC UR8, c[0x0][0x14] ;  /* 0x0000050000087ab9 */ /* 0x000fe20000000800 */
[----:B------:R-:W-:-:S04]  /*0ab0*/  UIMAD.WIDE.U32 UR6, UR6, UR7, URZ ;  /* 0x00000007060672a5 */ /* 0x000fc8000f8e003f */
[----:B------:R-:W-:Y:S02]  /*0ac0*/  UIMAD.WIDE.U32 UR26, UR6, UR8, URZ ;  /* 0x00000008061a72a5 */ /* 0x000fe4000f8e003f */
[----:B------:R-:W-:Y:S02]  /*0ad0*/  UIMAD UR7, UR7, UR8, URZ ;  /* 0x00000008070772a4 */ /* 0x000fe4000f8e023f */
[----:B------:R-:W-:Y:S02]  /*0ae0*/  USHF.R.S32.HI UR6, URZ, 0x7, UR9 ;  /* 0x000000073f067899 */ /* 0x000fe40008011409 */
[----:B------:R-:W-:Y:S01]  /*0af0*/  UIADD3 UR7, UR27, UR7, URZ ;  /* 0x000000071b077290 */ /* 0x000fe2000fffe03f */
[----:B--2---:R-:W-:-:S04]  /*0b00*/  @P3 IMAD.WIDE.U32 R8, R4, R9, R6 ;  /* 0x0000000904083225 */ /* 0x004fc800078e0006 */
[----:B------:R-:W-:Y:S02]  /*0b10*/  @P3 IMAD.MOV.U32 R13, RZ, RZ, R8 ;  /* 0x000000ffff0d3224 */ /* 0x000fe400078e0008 */
[----:B0-----:R-:W-:-:S04]  /*0b20*/  @!P3 IMAD.WIDE.U32 R6, R11, R12, R4 ;  /* 0x0000000c0b06b225 */ /* 0x001fc800078e0004 */
[----:B------:R-:W-:Y:S02]  /*0b30*/  @P3 IMAD.MOV.U32 R11, RZ, RZ, RZ ;  /* 0x000000ffff0b3224 */ /* 0x000fe400078e00ff */
[----:B------:R-:W-:Y:S02]  /*0b40*/  @!P3 IMAD.MOV.U32 R13, RZ, RZ, R6 ;  /* 0x000000ffff0db224 */ /* 0x000fe400078e0006 */
[----:B------:R-:W-:Y:S02]  /*0b50*/  @P3 IMAD.IADD R10, R9, 0x1, R11 ;  /* 0x00000001090a3824 */ /* 0x000fe400078e020b */
[----:B------:R-:W-:Y:S01]  /*0b60*/  @!P3 IMAD.MOV.U32 R10, RZ, RZ, R7 ;  /* 0x000000ffff0ab224 */ /* 0x000fe200078e0007 */
[----:B------:R0:W-:Y:S01]  /*0b70*/  STL [R1+0x38], R13 ;  /* 0x0000380d01007387 */ /* 0x0001e20000100800 */
[----:B------:R-:W-:Y:S02]  /*0b80*/  IMAD.MOV.U32 R18, RZ, RZ, R13 ;  /* 0x000000ffff127224 */ /* 0x000fe400078e000d */
[----:B------:R-:W-:Y:S01]  /*0b90*/  IMAD.MOV.U32 R19, RZ, RZ, R10 ;  /* 0x000000ffff137224 */ /* 0x000fe200078e000a */
[----:B------:R0:W-:Y:S01]  /*0ba0*/  STL [R1+0x34], R10 ;  /* 0x0000340a01007387 */ /* 0x0001e20000100800 */
[----:B------:R-:W-:Y:S05]  /*0bb0*/  @P0 BRA `(.L_x_9) ;  /* 0x0000000000280947 */ /* 0x000fea0003800000 */
[----:B------:R-:W-:Y:S01]  /*0bc0*/  IADD3 R18, P0, R18, UR26, RZ ;  /* 0x0000001a12127c10 */ /* 0x000fe2000ff1e0ff */
[----:B------:R-:W-:Y:S02]  /*0bd0*/  UISETP.GE.U32.AND UP0, UPT, UR6, 0x5, UPT ;  /* 0x000000050600788c */ /* 0x000fe4000bf06070 */
[----:B------:R-:W-:Y:S01]  /*0be0*/  UIMAD.WIDE.U32 UR8, UR6, -0x33333333, URZ ;  /* 0xcccccccd060878a5 */ /* 0x000fe2000f8e003f */
[----:B------:R-:W-:Y:S01]  /*0bf0*/  IADD3.X R19, R19, UR7, RZ, P0, !PT ;  /* 0x0000000713137c10 */ /* 0x000fe200087fe4ff */
[----:B------:R1:W-:Y:S01]  /*0c00*/  STL [R1+0x38], R18 ;  /* 0x0000381201007387 */ /* 0x0003e20000100800 */
[----:B------:R-:W-:Y:S01]  /*0c10*/  UMOV UR17, URZ ;  /* 0x0000003f00117c82 */ /* 0x000fe20008000000 */
[----:B------:R-:W-:Y:S02]  /*0c20*/  USHF.R.U32.HI UR8, URZ, 0x2, UR9 ;  /* 0x000000023f087899 */ /* 0x000fe40008011609 */
[----:B------:R1:W-:Y:S02]  /*0c30*/  STL [R1+0x34], R19 ;  /* 0x0000341301007387 */ /* 0x0003e40000100800 */
[----:B------:R-:W-:-:S02]  /*0c40*/  UIMAD UR18, UR8, -0x5, UR6 ;  /* 0xfffffffb081278a4 */ /* 0x000fc4000f8e0206 */
[----:B------:R-:W-:-:S12]  /*0c50*/  @UP0 ULOP3.LUT UR17, UR8, 0x1, URZ, 0xc0, !UPT ;  /* 0x0000000108110892 */ /* 0x000fd8000f8ec03f */
.L_x_9:
[----:B------:R-:W-:Y:S01]  /*0c60*/  IMAD.MOV.U32 R8, RZ, RZ, -0x1 ;  /* 0xffffffffff087424 */ /* 0x000fe200078e00ff */
[----:B------:R-:W-:Y:S01]  /*0c70*/  ISETP.GE.U32.AND P0, PT, R18, UR10, PT ;  /* 0x0000000a12007c0c */ /* 0x000fe2000bf06070 */
[----:B------:R-:W-:Y:S01]  /*0c80*/  IMAD.MOV.U32 R6, RZ, RZ, -0x1 ;  /* 0xffffffffff067424 */ /* 0x000fe200078e00ff */
[----:B------:R-:W-:Y:S01]  /*0c90*/  PRMT R0, RZ, 0x7610, R0 ;  /* 0x00007610ff007816 */ /* 0x000fe20000000000 */
[----:B------:R-:W-:Y:S01]  /*0ca0*/  IMAD.MOV.U32 R7, RZ, RZ, -0x1 ;  /* 0xffffffffff077424 */ /* 0x000fe200078e00ff */
[----:B------:R2:W-:Y:S01]  /*0cb0*/  STL [R1+0x3c], R8 ;  /* 0x00003c0801007387 */ /* 0x0005e20000100800 */
[----:B------:R-:W-:-:S03]  /*0cc0*/  ISETP.GE.U32.AND.EX P0, PT, R19, UR11, PT, P0 ;  /* 0x0000000b13007c0c */ /* 0x000fc6000bf06100 */
[----:B------:R2:W-:Y:S04]  /*0cd0*/  STL [R1+0x30], R6 ;  /* 0x0000300601007387 */ /* 0x0005e80000100800 */
[----:B------:R2:W-:Y:S06]  /*0ce0*/  STL [R1+0x40], R7 ;  /* 0x0000400701007387 */ /* 0x0005ec0000100800 */
[----:B------:R-:W-:Y:S05]  /*0cf0*/  @P0 BRA `(.L_x_10) ;  /* 0x0000000400680947 */ /* 0x000fea0003800000 */
[----:B------:R-:W3:Y:S01]  /*0d00*/  LDC.64 R14, c[0x0][0x628] ;  /* 0x00018a00ff0e7b82 */ /* 0x000ee20000000a00 */
[----:B--2---:R-:W-:Y:S02]  /*0d10*/  IMAD.MOV.U32 R6, RZ, RZ, R18 ;  /* 0x000000ffff067224 */ /* 0x004fe400078e0012 */
[----:B------:R-:W-:-:S05]  /*0d20*/  IMAD.MOV.U32 R7, RZ, RZ, R19 ;  /* 0x000000ffff077224 */ /* 0x000fca00078e0013 */
[----:B------:R-:W2:Y:S08]  /*0d30*/  LDC R0, c[0x0][0x630] ;  /* 0x00018c00ff007b82 */ /* 0x000eb00000000800 */
[----:B------:R-:W4:Y:S01]  /*0d40*/  LDC.64 R16, c[0x0][0x620] ;  /* 0x00018800ff107b82 */ /* 0x000f220000000a00 */
[----:B---3--:R-:W-:-:S04]  /*0d50*/  ISETP.NE.U32.AND P0, PT, R14, RZ, PT ;  /* 0x000000ff0e00720c */ /* 0x008fc80003f05070 */
[----:B------:R-:W-:-:S13]  /*0d60*/  ISETP.NE.AND.EX P0, PT, R15, RZ, PT, P0 ;  /* 0x000000ff0f00720c */ /* 0x000fda0003f05300 */
[----:B--2-4-:R-:W-:Y:S05]  /*0d70*/  @!P0 BRA `(.L_x_11) ;  /* 0x0000000000288947 */ /* 0x014fea0003800000 */
[----:B------:R-:W2:Y:S02]  /*0d80*/  LDC R11, c[0x0][0x634] ;  /* 0x00018d00ff0b7b82 */ /* 0x000ea40000000800 */
[----:B--2---:R-:W-:-:S05]  /*0d90*/  IADD3 R11, P0, R18, R11, RZ ;  /* 0x0000000b120b7210 */ /* 0x004fca0007f1e0ff */
[----:B0-----:R-:W-:-:S04]  /*0da0*/  IMAD.X R13, RZ, RZ, R19, P0 ;  /* 0x000000ffff0d7224 */ /* 0x001fc800000e0613 */
[----:B------:R-:W-:-:S04]  /*0db0*/  IMAD.WIDE.U32 R6, R13, R14, RZ ;  /* 0x0000000e0d067225 */ /* 0x000fc800078e00ff */
[----:B------:R-:W-:-:S04]  /*0dc0*/  IMAD.WIDE.U32 R8, P0, R11, R15, R6 ;  /* 0x0000000f0b087225 */ /* 0x000fc80007800006 */
[----:B------:R-:W-:-:S04]  /*0dd0*/  IMAD.WIDE.U32 R6, R11, R14, RZ ;  /* 0x0000000e0b067225 */ /* 0x000fc800078e00ff */
[----:B------:R-:W-:Y:S01]  /*0de0*/  IMAD.X R11, RZ, RZ, RZ, P0 ;  /* 0x000000ffff0b7224 */ /* 0x000fe200000e06ff */
[----:B------:R-:W-:Y:S01]  /*0df0*/  IADD3 RZ, P0, R7, R8, RZ ;  /* 0x0000000807ff7210 */ /* 0x000fe20007f1e0ff */
[----:B------:R-:W-:-:S04]  /*0e00*/  IMAD.MOV.U32 R10, RZ, RZ, R9 ;  /* 0x000000ffff0a7224 */ /* 0x000fc800078e0009 */
[----:B------:R-:W-:-:S08]  /*0e10*/  IMAD.WIDE.U32.X R6, R13, R15, R10, P0 ;  /* 0x0000000f0d067225 */ /* 0x000fd000000e040a */
.L_x_11:
[-CC-:B------:R-:W-:Y:S01]  /*0e20*/  SHF.R.U64 R25, R6, R0.reuse, R7.reuse ;  /* 0x0000000006197219 */ /* 0x180fe20000001207 */
[----:B0-----:R-:W0:Y:S01]  /*0e30*/  LDC R10, c[0x0][0x618] ;  /* 0x00018600ff0a7b82 */ /* 0x001e220000000800 */
[----:B------:R-:W-:Y:S01]  /*0e40*/  SHF.R.U32.HI R5, RZ, R0, R7 ;  /* 0x00000000ff057219 */ /* 0x000fe20000011607 */
[----:B------:R-:W-:Y:S01]  /*0e50*/  IMAD.MOV.U32 R6, RZ, RZ, R18 ;  /* 0x000000ffff067224 */ /* 0x000fe200078e0012 */
[----:B------:R-:W-:Y:S01]  /*0e60*/  IADD3 R9, P0, RZ, -R25, RZ ;  /* 0x80000019ff097210 */ /* 0x000fe20007f1e0ff */
[----:B------:R-:W-:Y:S01]  /*0e70*/  IMAD.MOV.U32 R7, RZ, RZ, R19 ;  /* 0x000000ffff077224 */ /* 0x000fe200078e0013 */
[----:B------:R-:W-:Y:S01]  /*0e80*/  I2FP.F32.U32 R0, R4 ;  /* 0x0000000400007245 */ /* 0x000fe20000201000 */
[----:B------:R-:W-:Y:S02]  /*0e90*/  ULDC UR8, c[0x0][0x150] ;  /* 0x0000540000087ab9 */ /* 0x000fe40000000800 */
[----:B------:R-:W2:Y:S01]  /*0ea0*/  LDC.64 R22, c[0x0][0x640] ;  /* 0x00019000ff167b82 */ /* 0x000ea20000000a00 */
[----:B------:R-:W-:-:S02]  /*0eb0*/  IMAD.X R11, RZ, RZ, ~R5, P0 ;  /* 0x000000ffff0b7224 */ /* 0x000fc400000e0e05 */
[----:B------:R-:W-:Y:S01]  /*0ec0*/  FMUL R0, R0, UR8 ;  /* 0x0000000800007c20 */ /* 0x000fe20008400000 */
[----:B------:R-:W-:Y:S01]  /*0ed0*/  IMAD.WIDE.U32 R6, R9, R16, R6 ;  /* 0x0000001009067225 */ /* 0x000fe200078e0006 */
[----:B------:R-:W-:-:S03]  /*0ee0*/  ULDC UR8, c[0x0][0x154] ;  /* 0x0000550000087ab9 */ /* 0x000fc60000000800 */
[----:B------:R-:W-:Y:S01]  /*0ef0*/  IMAD R8, R11, R16, RZ ;  /* 0x000000100b087224 */ /* 0x000fe200078e02ff */
[----:B------:R-:W3:Y:S01]  /*0f00*/  LDC R5, c[0x0][0x144] ;  /* 0x00005100ff057b82 */ /* 0x000ee20000000800 */
[----:B------:R-:W4:Y:S02]  /*0f10*/  F2I.U32.TRUNC.NTZ R0, R0 ;  /* 0x0000000000007305 */ /* 0x000f24000020f000 */
[----:B------:R-:W-:-:S04]  /*0f20*/  IMAD R9, R9, R17, R8 ;  /* 0x0000001109097224 */ /* 0x000fc800078e0208 */
[----:B------:R-:W-:Y:S01]  /*0f30*/  IMAD.IADD R7, R7, 0x1, R9 ;  /* 0x0000000107077824 */ /* 0x000fe200078e0209 */
[----:B------:R-:W5:Y:S01]  /*0f40*/  LDC R16, c[0x0][0x608] ;  /* 0x00018200ff107b82 */ /* 0x000f620000000800 */
[----:B------:R-:W-:-:S03]  /*0f50*/  IMAD.MOV.U32 R9, RZ, RZ, -0x1 ;  /* 0xffffffffff097424 */ /* 0x000fc600078e00ff */
[--C-:B0-----:R-:W-:Y:S02]  /*0f60*/  SHF.R.U64 R14, R6, R10, R7.reuse ;  /* 0x0000000a060e7219 */ /* 0x101fe40000001207 */
[----:B------:R-:W-:Y:S02]  /*0f70*/  I2FP.F32.U32 R6, R12 ;  /* 0x0000000c00067245 */ /* 0x000fe40000201000 */
[----:B------:R-:W0:Y:S01]  /*0f80*/  LDC R20, c[0x0][0x658] ;  /* 0x00019600ff147b82 */ /* 0x000e220000000800 */
[----:B--2---:R-:W-:Y:S01]  /*0f90*/  ISETP.NE.U32.AND P0, PT, R22, RZ, PT ;  /* 0x000000ff1600720c */ /* 0x004fe20003f05070 */
[----:B----4-:R-:W-:Y:S02]  /*0fa0*/  IMAD.MOV R8, RZ, RZ, -R0 ;  /* 0x000000ffff087224 */ /* 0x010fe400078e0a00 */
[----:B------:R-:W-:Y:S01]  /*0fb0*/  FMUL R6, R6, UR8 ;  /* 0x0000000806067c20 */ /* 0x000fe20008400000 */
[----:B------:R-:W-:Y:S02]  /*0fc0*/  SHF.R.U32.HI R7, RZ, R10, R7 ;  /* 0x0000000aff077219 */ /* 0x000fe40000011607 */
[----:B------:R-:W-:Y:S01]  /*0fd0*/  ISETP.NE.AND.EX P0, PT, R23, RZ, PT, P0 ;  /* 0x000000ff1700720c */ /* 0x000fe20003f05300 */
[----:B------:R2:W4:Y:S01]  /*0fe0*/  F2I.U32.TRUNC.NTZ R13, R6 ;  /* 0x00000006000d7305 */ /* 0x000522000020f000 */
[----:B------:R-:W2:Y:S01]  /*0ff0*/  LDC R15, c[0x0][0x148] ;  /* 0x00005200ff0f7b82 */ /* 0x000ea20000000800 */
[----:B---3--:R-:W-:-:S07]  /*1000*/  IMAD R0, R5, R8, R4 ;  /* 0x0000000805007224 */ /* 0x008fce00078e0204 */
[----:B-1----:R-:W1:Y:S01]  /*1010*/  LDC R18, c[0x0][0x600] ;  /* 0x00018000ff127b82 */ /* 0x002e620000000800 */
[-CC-:B-----5:R-:W-:Y:S02]  /*1020*/  SHF.R.U64 R26, R14, R16.reuse, R7.reuse ;  /* 0x000000100e1a7219 */ /* 0x1a0fe40000001207 */
[----:B------:R-:W-:Y:S01]  /*1030*/  SHF.R.U32.HI R5, RZ, R16, R7 ;  /* 0x00000010ff057219 */ /* 0x000fe20000011607 */
[----:B------:R-:W-:-:S04]  /*1040*/  IMAD.MOV.U32 R7, RZ, RZ, 0x1 ;  /* 0x00000001ff077424 */ /* 0x000fc800078e00ff */
[----:B------:R-:W3:Y:S01]  /*1050*/  LDC R19, c[0x0][0x648] ;  /* 0x00019200ff137b82 */ /* 0x000ee20000000800 */
[-C--:B0-----:R-:W-:Y:S02]  /*1060*/  SHF.L.U32 R4, R9, R20.reuse, RZ ;  /* 0x0000001409047219 */ /* 0x081fe400000006ff */
[--C-:B------:R-:W-:Y:S02]  /*1070*/  SHF.R.U64 R16, R26, R20, R5.reuse ;  /* 0x000000141a107219 */ /* 0x100fe40000001205 */
[----:B------:R-:W-:Y:S02]  /*1080*/  LOP3.LUT R11, RZ, R4, RZ, 0x33, !PT ;  /* 0x00000004ff0b7212 */ /* 0x000fe400078e33ff */
[-C--:B------:R-:W-:Y:S01]  /*1090*/  SHF.R.U32.HI R5, RZ, R20.reuse, R5 ;  /* 0x00000014ff057219 */ /* 0x080fe20000011605 */
[----:B------:R-:W0:Y:S01]  /*10a0*/  LDC R21, c[0x0][0x638] ;  /* 0x00018e00ff157b82 */ /* 0x000e220000000800 */
[----:B------:R-:W-:Y:S01]  /*10b0*/  SHF.L.U32 R10, R7, R20, RZ ;  /* 0x00000014070a7219 */ /* 0x000fe200000006ff */
[----:B------:R-:W-:-:S06]  /*10c0*/  IMAD.MOV.U32 R4, RZ, RZ, R16 ;  /* 0x000000ffff047224 */ /* 0x000fcc00078e0010 */
[----:B------:R-:W0:Y:S01]  /*10d0*/  LDC R24, c[0x0][0x610] ;  /* 0x00018400ff187b82 */ /* 0x000e220000000800 */
[----:B--2-4-:R-:W-:Y:S05]  /*10e0*/  @!P0 BRA `(.L_x_12) ;  /* 0x0000000000288947 */ /* 0x014fea0003800000 */
[----:B------:R-:W2:Y:S02]  /*10f0*/  LDC R9, c[0x0][0x64c] ;  /* 0x00019300ff097b82 */ /* 0x000ea40000000800 */
[----:B--2---:R-:W-:-:S05]  /*1100*/  IADD3 R9, P0, R16, R9, RZ ;  /* 0x0000000910097210 */ /* 0x004fca0007f1e0ff */
[----:B------:R-:W-:-:S04]  /*1110*/  IMAD.X R17, RZ, RZ, R5, P0 ;  /* 0x000000ffff117224 */ /* 0x000fc800000e0605 */
[----:B------:R-:W-:-:S04]  /*1120*/  IMAD.WIDE.U32 R4, R17, R22, RZ ;  /* 0x0000001611047225 */ /* 0x000fc800078e00ff */
[----:B------:R-:W-:-:S04]  /*1130*/  IMAD.WIDE.U32 R6, P0, R9, R23, R4 ;  /* 0x0000001709067225 */ /* 0x000fc80007800004 */
[----:B------:R-:W-:-:S04]  /*1140*/  IMAD.WIDE.U32 R4, R9, R22, RZ ;  /* 0x0000001609047225 */ /* 0x000fc800078e00ff */
[----:B------:R-:W-:Y:S01]  /*1150*/  IMAD.X R9, RZ, RZ, RZ, P0 ;  /* 0x000000ffff097224 */ /* 0x000fe200000e06ff */
[----:B------:R-:W-:Y:S01]  /*1160*/  IADD3 RZ, P0, R5, R6, RZ ;  /* 0x0000000605ff7210 */ /* 0x000fe20007f1e0ff */
[----:B------:R-:W-:-:S04]  /*1170*/  IMAD.MOV.U32 R8, RZ, RZ, R7 ;  /* 0x000000ffff087224 */ /* 0x000fc800078e0007 */
[----:B------:R-:W-:-:S08]  /*1180*/  IMAD.WIDE.U32.X R4, R17, R23, R8, P0 ;  /* 0x0000001711047225 */ /* 0x000fd000000e0408 */
.L_x_12:
[----:B---3--:R-:W-:Y:S01]  /*1190*/  SHF.R.U64 R4, R4, R19, R5 ;  /* 0x0000001304047219 */ /* 0x008fe20000001205 */
[----:B-1----:R-:W-:Y:S01]  /*11a0*/  VIADD R5, R18, 0xffffffff ;  /* 0xffffffff12057836 */ /* 0x002fe20000000000 */
[----:B------:R-:W-:Y:S01]  /*11b0*/  LOP3.LUT R11, R26, R11, RZ, 0xc0, !PT ;  /* 0x0000000b1a0b7212 */ /* 0x000fe200078ec0ff */
[----:B------:R-:W-:Y:S02]  /*11c0*/  IMAD.MOV R13, RZ, RZ, -R13 ;  /* 0x000000ffff0d7224 */ /* 0x000fe400078e0a0d */
[----:B------:R-:W-:Y:S01]  /*11d0*/  IMAD.MOV R6, RZ, RZ, -R4 ;  /* 0x000000ffff067224 */ /* 0x000fe200078e0a04 */
[----:B------:R-:W-:Y:S01]  /*11e0*/  LOP3.LUT R14, R14, R5, RZ, 0xc0, !PT ;  /* 0x000000050e0e7212 */ /* 0x000fe200078ec0ff */
[----:B------:R-:W-:Y:S02]  /*11f0*/  @P3 IMAD R0, R15, R13, R12 ;  /* 0x0000000d0f003224 */ /* 0x000fe400078e020c */
[----:B------:R-:W-:Y:S02]  /*1200*/  IMAD R11, R10, R4, R11 ;  /* 0x000000040a0b7224 */ /* 0x000fe400078e020b */
[----:B0-----:R-:W-:-:S02]  /*1210*/  IMAD R5, R6, R21, R16 ;  /* 0x0000001506057224 */ /* 0x001fc400078e0210 */
[----:B------:R-:W-:Y:S02]  /*1220*/  IMAD R4, R11, R24, R0 ;  /* 0x000000180b047224 */ /* 0x000fe400078e0200 */
[----:B------:R-:W-:Y:S02]  /*1230*/  IMAD R5, R5, R18, R14 ;  /* 0x0000001205057224 */ /* 0x000fe400078e020e */
[----:B------:R-:W-:-:S03]  /*1240*/  IMAD.MOV.U32 R0, RZ, RZ, 0x1 ;  /* 0x00000001ff007424 */ /* 0x000fc600078e00ff */
[----:B------:R-:W-:Y:S02]  /*1250*/  SEL R6, R5, R4, !P3 ;  /* 0x0000000405067207 */ /* 0x000fe40005800000 */
[----:B------:R-:W-:-:S03]  /*1260*/  SEL R4, R4, R5, !P3 ;  /* 0x0000000504047207 */ /* 0x000fc60005800000 */
[----:B------:R3:W-:Y:S04]  /*1270*/  STL [R1+0x40], R6 ;  /* 0x0000400601007387 */ /* 0x0007e80000100800 */
[----:B------:R3:W-:Y:S04]  /*1280*/  STL [R1+0x30], R25 ;  /* 0x0000301901007387 */ /* 0x0007e80000100800 */
[----:B------:R3:W-:Y:S02]  /*1290*/  STL [R1+0x3c], R4 ;  /* 0x00003c0401007387 */ /* 0x0007e40000100800 */
.L_x_10:
[----:B------:R-:W-:Y:S05]  /*12a0*/  @!P1 BRA `(.L_x_13) ;  /* 0x000000e800a89947 */ /* 0x000fea0003800000 */
[----:B------:R-:W-:-:S06]  /*12b0*/  UISETP.GT.U32.AND UP0, UPT, UR15, 0x1, UPT ;  /* 0x000000010f00788c */ /* 0x000fcc000bf04070 */
[----:B------:R-:W-:-:S13]  /*12c0*/  PLOP3.LUT P0, PT, PT, PT, UP0, 0x80, 0x0 ;  /* 0x000000000000781c */ /* 0x000fda0003f0f008 */
[----:B------:R-:W-:Y:S05]  /*12d0*/  @P0 EXIT ;  /* 0x000000000000094d */ /* 0x000fea0003800000 */
.L_x_14:
[----:B------:R-:W-:-:S08]  /*12e0*/  NOP ;  /* 0x0000000000007918 */ /* 0x000fd00000000000 */
[----:B------:R-:W4:Y:S02]  /*12f0*/  USETMAXREG.TRY_ALLOC.CTAPOOL UP0, 0xe8 ;  /* 0x000000e8000079c8 */ /* 0x000f240008000600 */
[----:B----4-:R-:W-:-:S13]  /*1300*/  PLOP3.LUT P0, PT, PT, PT, UP0, 0x80, 0x0 ;  /* 0x000000000000781c */ /* 0x010fda0003f0f008 */
[----:B------:R-:W-:Y:S05]  /*1310*/  @!P0 BRA `(.L_x_14) ;  /* 0xfffffffc00f08947 */ /* 0x000fea000383ffff */
[----:B------:R-:W-:-:S13]  /*1320*/  LOP3.LUT P0, RZ, R0, 0xff, RZ, 0xc0, !PT ;  /* 0x000000ff00ff7812 */ /* 0x000fda000780c0ff */
[----:B------:R-:W-:Y:S05]  /*1330*/  @!P0 EXIT ;  /* 0x000000000000894d */ /* 0x000fea0003800000 */
[----:B------:R-:W4:Y:S01]  /*1340*/  S2UR UR4, SR_CgaCtaId ;  /* 0x00000000000479c3 */ /* 0x000f220000008800 */
[----:B------:R-:W-:Y:S01]  /*1350*/  SHF.R.S32.HI R3, RZ, 0x1f, R2 ;  /* 0x0000001fff037819 */ /* 0x000fe20000011402 */
[----:B------:R-:W-:Y:S01]  /*1360*/  UIADD3 UR11, UR14, -0x1, URZ ;  /* 0xffffffff0e0b7890 */ /* 0x000fe2000fffe03f */
[----:B------:R-:W-:Y:S02]  /*1370*/  UMOV UR10, 0x400 ;  /* 0x00000400000a7882 */ /* 0x000fe40000000000 */
[CC--:B------:R-:W-:Y:S01]  /*1380*/  LEA.HI R0, R3.reuse, R2.reuse, RZ, 0x2 ;  /* 0x0000000203007211 */ /* 0x0c0fe200078f10ff */
[----:B------:R-:W-:Y:S01]  /*1390*/  UISETP.LT.AND UP0, UPT, UR6, 0x1, UPT ;  /* 0x000000010600788c */ /* 0x000fe2000bf01270 */
[----:B------:R-:W-:Y:S01]  /*13a0*/  LEA.HI R3, R3, R2, RZ, 0x5 ;  /* 0x0000000203037211 */ /* 0x000fe200078f28ff */
[----:B------:R-:W-:Y:S01]  /*13b0*/  ULOP3.LUT UR8, UR5, 0x1, URZ, 0xfc, !UPT ;  /* 0x0000000105087892 */ /* 0x000fe2000f8efc3f */
[--C-:B---3--:R-:W-:Y:S01]  /*13c0*/  SHF.R.S32.HI R4, RZ, 0x2, R0.reuse ;  /* 0x00000002ff047819 */ /* 0x108fe20000011400 */
[----:B------:R-:W-:Y:S01]  /*13d0*/  USEL UR12, UR6, 0x1, UP0 ;  /* 0x00000001060c7887 */ /* 0x000fe20008000000 */
[----:B------:R-:W-:Y:S01]  /*13e0*/  SHF.R.S32.HI R5, RZ, 0x1f, R0 ;  /* 0x0000001fff057819 */ /* 0x000fe20000011400 */
[----:B------:R-:W-:Y:S01]  /*13f0*/  UISETP.NE.AND UP0, UPT, UR11, URZ, UPT ;  /* 0x0000003f0b00728c */ /* 0x000fe2000bf05270 */
[----:B--2---:R-:W-:Y:S01]  /*1400*/  SHF.R.S32.HI R7, RZ, 0x5, R3 ;  /* 0x00000005ff077819 */ /* 0x004fe20000011403 */
[----:B------:R-:W-:Y:S01]  /*1410*/  USHF.L.U32 UR9, UR6, 0x1, URZ ;  /* 0x0000000106097899 */ /* 0x000fe2000800063f */
[----:B------:R-:W-:Y:S01]  /*1420*/  LEA.HI R5, R5, R4, RZ, 0x3 ;  /* 0x0000000405057211 */ /* 0x000fe200078f18ff */
[----:B------:R-:W-:Y:S01]  /*1430*/  UIADD3 UR12, -UR12, UR6, URZ ;  /* 0x000000060c0c7290 */ /* 0x000fe2000fffe13f */
[----:B------:R-:W-:Y:S01]  /*1440*/  LOP3.LUT R3, R0, 0xfffffffc, RZ, 0xc0, !PT ;  /* 0xfffffffc00037812 */ /* 0x000fe200078ec0ff */
[----:B------:R-:W-:Y:S01]  /*1450*/  USEL UR13, URZ, 0x1, UP0 ;  /* 0x000000013f0d7887 */ /* 0x000fe20008000000 */
[----:B------:R-:W-:-:S03]  /*1460*/  LOP3.LUT R5, R5, 0xfffffff8, RZ, 0xc0, !PT ;  /* 0xfffffff805057812 */ /* 0x000fc600078ec0ff */
[----:B------:R-:W-:Y:S01]  /*1470*/  IMAD.IADD R6, R2, 0x1, -R3 ;  /* 0x0000000102067824 */ /* 0x000fe200078e0a03 */
[----:B----4-:R-:W-:Y:S01]  /*1480*/  ULEA UR10, UR4, UR10, 0x18 ;  /* 0x0000000a040a7291 */ /* 0x010fe2000f8ec03f */
[----:B------:R-:W-:Y:S01]  /*1490*/  IMAD.IADD R4, R4, 0x1, -R5 ;  /* 0x0000000104047824 */ /* 0x000fe200078e0a05 */
[----:B------:R-:W-:Y:S02]  /*14a0*/  USHF.L.U32 UR4, UR11, 0x3, URZ ;  /* 0x000000030b047899 */ /* 0x000fe4000800063f */
[----:B------:R2:W-:Y:S01]  /*14b0*/  STL [R1+0x44], R6 ;  /* 0x0000440601007387 */ /* 0x0005e20000100800 */
[----:B------:R-:W-:Y:S01]  /*14c0*/  UIADD3 UR11, UR10, 0x60, URZ ;  /* 0x000000600a0b7890 */ /* 0x000fe2000fffe03f */
[--C-:B------:R-:W-:Y:S01]  /*14d0*/  IMAD R0, R7, -0x10, -R4.reuse ;  /* 0xfffffff007007824 */ /* 0x100fe200078e0a04 */
[----:B------:R-:W-:Y:S01]  /*14e0*/  ULOP3.LUT UR4, UR4, 0x8, URZ, 0xc0, !UPT ;  /* 0x0000000804047892 */ /* 0x000fe2000f8ec03f */
[----:B------:R-:W-:Y:S01]  /*14f0*/  SHF.R.S32.HI R5, RZ, 0x1f, R4 ;  /* 0x0000001fff057819 */ /* 0x000fe20000011404 */
[----:B------:R-:W-:-:S02]  /*1500*/  ULEA UR14, UR14, UR11, 0x3 ;  /* 0x0000000b0e0e7291 */ /* 0x000fc4000f8e183f */
[----:B------:R-:W-:Y:S02]  /*1510*/  ULOP3.LUT UR15, UR4, 0x8, URZ, 0x3c, !UPT ;  /* 0x00000008040f7892 */ /* 0x000fe4000f8e3c3f */
[----:B------:R-:W-:Y:S01]  /*1520*/  ULOP3.LUT UR16, UR4, 0x18, URZ, 0x3c, !UPT ;  /* 0x0000001804107892 */ /* 0x000fe2000f8e3c3f */
[----:B------:R-:W-:Y:S02]  /*1530*/  IMAD.WIDE R2, R7, 0x10, R4 ;  /* 0x0000001007027825 */ /* 0x000fe400078e0204 */
[----:B------:R-:W-:Y:S02]  /*1540*/  ULDC UR4, c[0x0][0x284] ;  /* 0x0000a10000047ab9 */ /* 0x000fe40000000800 */
[----:B------:R-:W-:-:S05]  /*1550*/  VIADD R0, R0, UR4 ;  /* 0x0000000400007c36 */ /* 0x000fca0008000000 */
[----:B------:R2:W-:Y:S04]  /*1560*/  STL [R1+0x50], R0 ;  /* 0x0000500001007387 */ /* 0x0005e80000100800 */
[----:B------:R2:W-:Y:S02]  /*1570*/  STL.64 [R1+0x48], R2 ;  /* 0x0000480201007387 */ /* 0x0005e40000100a00 */
.L_x_281:
[----:B--2---:R-:W-:Y:S01]  /*1580*/  IMAD.U32 R0, RZ, RZ, UR13 ;  /* 0x0000000dff007e24 */ /* 0x004fe2000f8e00ff */
[----:B0-----:R-:W2:Y:S01]  /*1590*/  LDC R2, c[0x0][0x28c] ;  /* 0x0000a300ff027b82 */ /* 0x001ea20000000800 */
[----:B------:R-:W-:Y:S01]  /*15a0*/  UMOV UR4, URZ ;  /* 0x0000003f00047c82 */ /* 0x000fe20008000000 */
[----:B------:R-:W-:Y:S02]  /*15b0*/  UMOV UR31, UR18 ;  /* 0x00000012001f7c82 */ /* 0x000fe40008000000 */
[----:B------:R-:W-:-:S04]  /*15c0*/  SHF.L.U32 R0, R0, 0x1f, RZ ;  /* 0x0000001f00007819 */ /* 0x000fc800000006ff */
[----:B------:R-:W3:Y:S01]  /*15d0*/  SYNCS.PHASECHK.TRANS64.TRYWAIT P0, [UR14+-0x8], R0 ;  /* 0xfffff800ff0075a7 */ /* 0x000ee2000800014e */
[----:B--2---:R-:W-:Y:S01]  /*15e0*/  ISETP.GE.AND P1, PT, R2, 0x1, PT ;  /* 0x000000010200780c */ /* 0x004fe20003f26270 */
[----:B-1-34-:R-:W-:-:S12]  /*15f0*/  @!P0 BRA `(.L_x_15) ;  /* 0x000000f800188947 */ /* 0x01afd80003800000 */
.L_x_304:
[----:B------:R3:W-:Y:S01]  /*1600*/  STL [R1+0x2c], RZ ;  /* 0x00002cff01007387 */ /* 0x0007e20000100800 */
[----:B------:R-:W-:Y:S01]  /*1610*/  UMOV UR30, UR17 ;  /* 0x00000011001e7c82 */ /* 0x000fe20008000000 */
[----:B------:R-:W-:Y:S01]  /*1620*/  UMOV UR32, URZ ;  /* 0x0000003f00207c82 */ /* 0x000fe20008000000 */
[----:B------:R-:W-:Y:S01]  /*1630*/  UMOV UR20, URZ ;  /* 0x0000003f00147c82 */ /* 0x000fe20008000000 */
[----:B------:R3:W-:Y:S01]  /*1640*/  STL [R1+0x28], RZ ;  /* 0x000028ff01007387 */ /* 0x0007e20000100800 */
[----:B--2---:R-:W-:Y:S01]  /*1650*/  IMAD.MOV.U32 R0, RZ, RZ, RZ ;  /* 0x000000ffff007224 */ /* 0x004fe200078e00ff */
[----:B------:R-:W-:Y:S02]  /*1660*/  CS2R R2, SRZ ;  /* 0x0000000000027805 */ /* 0x000fe4000001ff00 */
[----:B------:R-:W-:Y:S01]  /*1670*/  CS2R R4, SRZ ;  /* 0x0000000000047805 */ /* 0x000fe2000001ff00 */
[----:B------:R3:W-:Y:S01]  /*1680*/  STL [R1+0x24], RZ ;  /* 0x000024ff01007387 */ /* 0x0007e20000100800 */
[----:B------:R-:W-:-:S02]  /*1690*/  CS2R R6, SRZ ;  /* 0x0000000000067805 */ /* 0x000fc4000001ff00 */
[----:B------:R-:W-:Y:S02]  /*16a0*/  CS2R R8, SRZ ;  /* 0x0000000000087805 */ /* 0x000fe4000001ff00 */
[----:B0-----:R-:W-:Y:S01]  /*16b0*/  CS2R R10, SRZ ;  /* 0x00000000000a7805 */ /* 0x001fe2000001ff00 */
[----:B------:R3:W-:Y:S01]  /*16c0*/  STL [R1+0x20], RZ ;  /* 0x000020ff01007387 */ /* 0x0007e20000100800 */
[----:B------:R-:W-:Y:S02]  /*16d0*/  CS2R R12, SRZ ;  /* 0x00000000000c7805 */ /* 0x000fe4000001ff00 */
[----:B------:R-:W-:Y:S02]  /*16e0*/  CS2R R14, SRZ ;  /* 0x00000000000e7805 */ /* 0x000fe4000001ff00 */
[----:B------:R-:W-:Y:S01]  /*16f0*/  CS2R R16, SRZ ;  /* 0x0000000000107805 */ /* 0x000fe2000001ff00 */
[----:B------:R3:W-:Y:S01]  /*1700*/  STL [R1+0x1c], RZ ;  /* 0x00001cff01007387 */ /* 0x0007e20000100800 */
[----:B-1----:R-:W-:-:S02]  /*1710*/  CS2R R18, SRZ ;  /* 0x0000000000127805 */ /* 0x002fc4000001ff00 */
[----:B------:R-:W-:Y:S02]  /*1720*/  CS2R R20, SRZ ;  /* 0x0000000000147805 */ /* 0x000fe4000001ff00 */
[----:B------:R-:W-:Y:S01]  /*1730*/  CS2R R22, SRZ ;  /* 0x0000000000167805 */ /* 0x000fe2000001ff00 */
[----:B------:R3:W-:Y:S01]  /*1740*/  STL [R1+0x18], RZ ;  /* 0x000018ff01007387 */ /* 0x0007e20000100800 */
[----:B------:R-:W-:Y:S02]  /*1750*/  CS2R R144, SRZ ;  /* 0x0000000000907805 */ /* 0x000fe4000001ff00 */
[----:B------:R-:W-:Y:S02]  /*1760*/  CS2R R146, SRZ ;  /* 0x0000000000927805 */ /* 0x000fe4000001ff00 */
[----:B------:R-:W-:Y:S01]  /*1770*/  CS2R R148, SRZ ;  /* 0x0000000000947805 */ /* 0x000fe2000001ff00 */
[----:B------:R3:W-:Y:S01]  /*1780*/  STL [R1+0x14], RZ ;  /* 0x000014ff01007387 */ /* 0x0007e20000100800 */
[----:B------:R-:W-:-:S02]  /*1790*/  CS2R R150, SRZ ;  /* 0x0000000000967805 */ /* 0x000fc4000001ff00 */
        /* <DEDUP_REMOVED lines=18> */
[----:B------:R3:W-:Y:S01]  /*18c0*/  STL [R1], RZ ;  /* 0x000000ff01007387 */ /* 0x0007e20000100800 */
[----:B------:R-:W-:Y:S02]  /*18d0*/  CS2R R180, SRZ ;  /* 0x0000000000b47805 */ /* 0x000fe4000001ff00 */
[----:B------:R-:W-:Y:S02]  /*18e0*/  CS2R R182, SRZ ;  /* 0x0000000000b67805 */ /* 0x000fe4000001ff00 */
[----:B------:R-:W-:Y:S02]  /*18f0*/  CS2R R184, SRZ ;  /* 0x0000000000b87805 */ /* 0x000fe4000001ff00 */
[----:B------:R-:W-:-:S02]  /*1900*/  CS2R R186, SRZ ;  /* 0x0000000000ba7805 */ /* 0x000fc4000001ff00 */
[----:B------:R-:W-:Y:S02]  /*1910*/  CS2R R188, SRZ ;  /* 0x0000000000bc7805 */ /* 0x000fe4000001ff00 */
[----:B------:R-:W-:Y:S02]  /*1920*/  CS2R R190, SRZ ;  /* 0x0000000000be7805 */ /* 0x000fe4000001ff00 */
        /* <DEDUP_REMOVED lines=17> */
[----:B------:R-:W-:Y:S01]  /*1a40*/  CS2R R226, SRZ ;  /* 0x0000000000e27805 */ /* 0x000fe2000001ff00 */
[----:B------:R-:W-:Y:S01]  /*1a50*/  IMAD.MOV.U32 R228, RZ, RZ, RZ ;  /* 0x000000ffffe47224 */ /* 0x000fe200078e00ff */
        /* <DEDUP_REMOVED lines=60> */
[----:B---3--:R-:W-:Y:S06]  /*1e20*/  @!P1 BRA `(.L_x_16) ;  /* 0x0000001c00a49947 */ /* 0x008fec0003800000 */
[----:B------:R-:W-:-:S06]  /*1e30*/  UISETP.NE.AND UP0, UPT, UR8, 0x3, UPT ;  /* 0x000000030800788c */ /* 0x000fcc000bf05270 */
[----:B------:R-:W-:-:S13]  /*1e40*/  PLOP3.LUT P1, PT, PT, PT, UP0, 0x80, 0x0 ;  /* 0x000000000000781c */ /* 0x000fda0003f2f008 */
[----:B------:R-:W-:Y:S05]  /*1e50*/  @!P1 BRA `(.L_x_17) ;  /* 0x0000000000049947 */ /* 0x000fea0003800000 */
[----:B------:R-:W-:Y:S01]  /*1e60*/  BPT.TRAP 0x1 ;  /* 0x000000040000795c */ /* 0x000fe20000300000 */
.L_x_17:
[----:B------:R-:W-:Y:S01]  /*1e70*/  ULEA UR20, UR18, UR10, 0x3 ;  /* 0x0000000a12147291 */ /* 0x000fe2000f8e183f */
[----:B------:R-:W-:-:S05]  /*1e80*/  IMAD.U32 R0, RZ, RZ, UR17 ;  /* 0x00000011ff007e24 */ /* 0x000fca000f8e00ff */
[----:B------:R-:W-:-:S04]  /*1e90*/  SHF.L.U32 R0, R0, 0x1f, RZ ;  /* 0x0000001f00007819 */ /* 0x000fc800000006ff */
[----:B------:R0:W1:Y:S01]  /*1ea0*/  SYNCS.PHASECHK.TRANS64.TRYWAIT P0, [UR20], R0 ;  /* 0x00000000ff0075a7 */ /* 0x0000620008000154 */
[----:B------:R-:W-:Y:S05]  /*1eb0*/  @!P1 BRA `(.L_x_18) ;  /* 0x0000000000049947 */ /* 0x000fea0003800000 */
[----:B------:R-:W-:Y:S01]  /*1ec0*/  BPT.TRAP 0x1 ;  /* 0x000000040000795c */ /* 0x000fe20000300000 */
.L_x_18:
[----:B------:R2:W-:Y:S01]  /*1ed0*/  STL [R1+0x2c], RZ ;  /* 0x00002cff01007387 */ /* 0x0005e20000100800 */
[----:B------:R-:W-:Y:S01]  /*1ee0*/  UMOV UR4, 0x4 ;  /* 0x0000000400047882 */ /* 0x000fe20000000000 */
[----:B-1----:R-:W-:Y:S05]  /*1ef0*/  @P0 BRA `(.L_x_19) ;  /* 0x0000000000080947 */ /* 0x002fea0003800000 */
[----:B------:R-:W1:Y:S02]  /*1f00*/  SYNCS.PHASECHK.TRANS64.TRYWAIT P0, [UR20], R0 ;  /* 0x00000000ff0075a7 */ /* 0x000e640008000154 */
[----:B-1----:R-:W-:Y:S05]  /*1f10*/  @!P0 BRA `(.L_x_20) ;  /* 0x000000ec00e88947 */ /* 0x002fea0003800000 */
.L_x_19:
[----:B------:R-:W-:Y:S01]  /*1f20*/  UIADD3 UR21, UR10, 0xa180, URZ ;  /* 0x0000a1800a157890 */ /* 0x000fe2000fffe03f */
[----:B------:R-:W-:Y:S01]  /*1f30*/  WARPGROUP.ARRIVE ;  /* 0x00000000000079c5 */ /* 0x000fe20000000000 */
[----:B------:R-:W-:Y:S01]  /*1f40*/  UIADD3 UR20, UR10, 0x180, URZ ;  /* 0x000001800a147890 */ /* 0x000fe2000fffe03f */
[----:B------:R3:W-:Y:S01]  /*1f50*/  STL [R1+0x28], RZ ;  /* 0x000028ff01007387 */ /* 0x0007e20000100800 */
[----:B------:R-:W-:Y:S01]  /*1f60*/  USHF.R.U32.HI UR21, URZ, 0x4, UR21 ;  /* 0x000000043f157899 */ /* 0x000fe20008011615 */
[----:B01----:R-:W-:Y:S01]  /*1f70*/  IMAD.MOV.U32 R0, RZ, RZ, RZ ;  /* 0x000000ffff007224 */ /* 0x003fe200078e00ff */
[----:B------:R-:W-:Y:S01]  /*1f80*/  USHF.R.U32.HI UR20, URZ, 0x4, UR20 ;  /* 0x000000043f147899 */ /* 0x000fe20008011614 */
[----:B------:R3:W-:Y:S01]  /*1f90*/  STL [R1+0x24], RZ ;  /* 0x000024ff01007387 */ /* 0x0007e20000100800 */
[----:B------:R-:W-:Y:S01]  /*1fa0*/  ULOP3.LUT UR21, UR21, 0x3fff, URZ, 0xc0, !UPT ;  /* 0x00003fff15157892 */ /* 0x000fe2000f8ec03f */
[----:B------:R-:W-:Y:S01]  /*1fb0*/  CS2R R2, SRZ ;  /* 0x0000000000027805 */ /* 0x000fe2000001ff00 */
[----:B------:R-:W-:Y:S01]  /*1fc0*/  ULOP3.LUT UR20, UR20, 0x3fff, URZ, 0xc0, !UPT ;  /* 0x00003fff14147892 */ /* 0x000fe2000f8ec03f */
[----:B------:R3:W-:Y:S01]  /*1fd0*/  STL [R1+0x20], RZ ;  /* 0x000020ff01007387 */ /* 0x0007e20000100800 */
[----:B------:R-:W-:Y:S01]  /*1fe0*/  ULOP3.LUT UR21, UR21, 0x10000, URZ, 0xfc, !UPT ;  /* 0x0001000015157892 */ /* 0x000fe2000f8efc3f */
[----:B------:R-:W-:Y:S01]  /*1ff0*/  CS2R R4, SRZ ;  /* 0x0000000000047805 */ /* 0x000fe2000001ff00 */
[----:B------:R-:W-:Y:S01]  /*2000*/  ULOP3.LUT UR20, UR20, 0x10000, URZ, 0xfc, !UPT ;  /* 0x0001000014147892 */ /* 0x000fe2000f8efc3f */
[----:B------:R3:W-:Y:S01]  /*2010*/  STL [R1+0x1c], RZ ;  /* 0x00001cff01007387 */ /* 0x0007e20000100800 */
[----:B------:R-:W-:Y:S01]  /*2020*/  UIMAD UR25, UR18, 0x780, UR21 ;  /* 0x00000780121978a4 */ /* 0x000fe2000f8e0215 */
[----:B------:R-:W-:Y:S01]  /*2030*/  CS2R R6, SRZ ;  /* 0x0000000000067805 */ /* 0x000fe2000001ff00 */
[----:B------:R-:W-:Y:S01]  /*2040*/  ULEA UR28, UR18, UR20, 0x9 ;  /* 0x00000014121c7291 */ /* 0x000fe2000f8e483f */
[----:B------:R3:W-:Y:S01]  /*2050*/  STL [R1+0x18], RZ ;  /* 0x000018ff01007387 */ /* 0x0007e20000100800 */
[----:B------:R-:W-:Y:S01]  /*2060*/  UIADD3 UR29, UR25, 0x80, URZ ;  /* 0x00000080191d7890 */ /* 0x000fe2000fffe03f */
[----:B------:R-:W-:Y:S01]  /*2070*/  CS2R R8, SRZ ;  /* 0x0000000000087805 */ /* 0x000fe2000001ff00 */
[----:B------:R-:W-:Y:S01]  /*2080*/  ULDC UR22, c[0x0][0x50c] ;  /* 0x0001430000167ab9 */ /* 0x000fe20000000800 */
[----:B------:R-:W-:Y:S01]  /*2090*/  UIADD3 UR30, UR25, 0x100, URZ ;  /* 0x00000100191e7890 */ /* 0x000fe2000fffe03f */
[----:B------:R3:W-:Y:S01]  /*20a0*/  STL [R1+0x14], RZ ;  /* 0x000014ff01007387 */ /* 0x0007e20000100800 */
[----:B------:R-:W-:Y:S01]  /*20b0*/  UISETP.NE.AND UP0, UPT, UR22, 0x4, UPT ;  /* 0x000000041600788c */ /* 0x000fe2000bf05270 */
[----:B------:R-:W-:Y:S01]  /*20c0*/  CS2R R10, SRZ ;  /* 0x00000000000a7805 */ /* 0x000fe2000001ff00 */
[----:B------:R-:W-:Y:S01]  /*20d0*/  UMOV UR20, UR28 ;  /* 0x0000001c00147c82 */ /* 0x000fe20008000000 */
[----:B------:R-:W-:Y:S01]  /*20e0*/  UMOV UR21, 0x40000040 ;  /* 0x4000004000157882 */ /* 0x000fe20000000000 */
[----:B------:R-:W-:Y:S01]  /*20f0*/  UMOV UR22, UR25 ;  /* 0x0000001900167c82 */ /* 0x000fe20008000000 */
[----:B------:R-:W-:Y:S01]  /*2100*/  UMOV UR23, 0x40000040 ;  /* 0x4000004000177882 */ /* 0x000fe20000000000 */
[----:B------:R-:W-:Y:S01]  /*2110*/  UIADD3 UR31, UR25, 0x180, URZ ;  /* 0x00000180191f7890 */ /* 0x000fe2000fffe03f */
[----:B------:R-:W-:Y:S01]  /*2120*/  QGMMA.64x16x32.F32.E4M3.E4M3 R136, gdesc[UR20], RZ, !UPT ;  /* 0x00200000148879f3 */ /* 0x000fe2000c7008ff */
        /* <DEDUP_REMOVED lines=56> */
[----:B------:R-:W-:Y:S01]  /*24b0*/  UIADD3 UR31, UR25, 0x102, URZ ;  /* 0x00000102191f7890 */ /* 0x000fe2000fffe03f */
[----:B------:R3:W-:Y:S01]  /*24c0*/  STL [R1+0x10], RZ ;  /* 0x000010ff01007387 */ /* 0x0007e20000100800 */
[----:B------:R-:W-:Y:S01]  /*24d0*/  UMOV UR20, UR36 ;  /* 0x0000002400147c82 */ /* 0x000fe20008000000 */
[----:B------:R-:W-:Y:S01]  /*24e0*/  UMOV UR21, 0x40000040 ;  /* 0x4000004000157882 */ /* 0x000fe20000000000 */
[----:B------:R-:W-:Y:S01]  /*24f0*/  UMOV UR22, UR29 ;  /* 0x0000001d00167c82 */ /* 0x000fe20008000000 */
[----:B------:R-:W-:Y:S01]  /*2500*/  UMOV UR23, 0x40000040 ;  /* 0x4000004000177882 */ /* 0x000fe20000000000 */
[----:B------:R-:W-:Y:S01]  /*2510*/  UIADD3 UR33, UR25, 0x182, URZ ;  /* 0x0000018219217890 */ /* 0x000fe2000fffe03f */
[----:B------:R-:W-:Y:S01]  /*2520*/  QGMMA.64x16x32.F32.E4M3.E4M3 R136, gdesc[UR20], R136 ;  /* 0x00200000148879f3 */ /* 0x000fe20008700888 */
        /* <DEDUP_REMOVED lines=121> */
[----:B------:R-:W-:Y:S01]  /*2cc0*/  UIADD3 UR28, UR25, 0x106, URZ ;  /* 0x00000106191c7890 */ /* 0x000fe2000fffe03f */
[----:B------:R3:W-:Y:S01]  /*2cd0*/  STL [R1+0x8], RZ ;  /* 0x000008ff01007387 */ /* 0x0007e20000100800 */
[----:B------:R-:W-:Y:S01]  /*2ce0*/  UMOV UR21, 0x40000040 ;  /* 0x4000004000157882 */ /* 0x000fe20000000000 */
[----:B------:R-:W-:Y:S01]  /*2cf0*/  UMOV UR22, UR29 ;  /* 0x0000001d00167c82 */ /* 0x000fe20008000000 */
[----:B------:R-:W-:Y:S01]  /*2d00*/  UMOV UR23, 0x40000040 ;  /* 0x4000004000177882 */ /* 0x000fe20000000000 */
[----:B------:R-:W-:Y:S01]  /*2d10*/  UIADD3 UR29, UR25, 0x186, URZ ;  /* 0x00000186191d7890 */ /* 0x000fe2000fffe03f */
[----:B------:R-:W-:Y:S01]  /*2d20*/  QGMMA.64x16x32.F32.E4M3.E4M3 R136, gdesc[UR20], R136 ;  /* 0x00200000148879f3 */ /* 0x000fe20008700888 */
[----:B------:R-:W-:Y:S01]  /*2d30*/  UMOV UR22, UR30 ;  /* 0x0000001e00167c82 */ /* 0x000fe20008000000 */
[----:B------:R-:W-:Y:S01]  /*2d40*/  UMOV UR23, 0x40000040 ;  /* 0x4000004000177882 */ /* 0x000fe20000000000 */
[----:B------:R3:W-:Y:S01]  /*2d50*/  STL [R1+0x4], RZ ;  /* 0x000004ff01007387 */ /* 0x0007e20000100800 */
[----:B------:R-:W-:Y:S01]  /*2d60*/  QGMMA.64x16x32.F32.E4M3.E4M3 R128, gdesc[UR20], R128 ;  /* 0x00200000148079f3 */ /* 0x000fe20008700880 */
[----:B------:R-:W-:Y:S01]  /*2d70*/  UMOV UR22, UR28 ;  /* 0x0000001c00167c82 */ /* 0x000fe20008000000 */
[----:B------:R-:W-:Y:S01]  /*2d80*/  UMOV UR23, 0x40000040 ;  /* 0x4000004000177882 */ /* 0x000fe20000000000 */
[----:B------:R-:W-:Y:S01]  /*2d90*/  UIADD3 UR28, UR25, 0x206, URZ ;  /* 0x00000206191c7890 */ /* 0x000fe2000fffe03f */
[----:B------:R-:W-:Y:S01]  /*2da0*/  QGMMA.64x16x32.F32.E4M3.E4M3 R120, gdesc[UR20], R120 ;  /* 0x00200000147879f3 */ /* 0x000fe20008700878 */
[----:B------:R-:W-:Y:S01]  /*2db0*/  UMOV UR22, UR29 ;  /* 0x0000001d00167c82 */ /* 0x000fe20008000000 */
[----:B------:R-:W-:Y:S01]  /*2dc0*/  UIADD3 UR29, UR25, 0x286, URZ ;  /* 0x00000286191d7890 */ /* 0x000fe2000fffe03f */
[----:B------:R3:W-:Y:S01]  /*2dd0*/  STL [R1], RZ ;  /* 0x000000ff01007387 */ /* 0x0007e20000100800 */
[----:B------:R-:W-:Y:S01]  /*2de0*/  UMOV UR23, 0x40000040 ;  /* 0x4000004000177882 */ /* 0x000fe20000000000 */
[----:B------:R-:W-:Y:S01]  /*2df0*/  USEL UR32, URZ, 0x1, UP0 ;  /* 0x000000013f207887 */ /* 0x000fe20008000000 */
[----:B------:R-:W-:Y:S01]  /*2e00*/  QGMMA.64x16x32.F32.E4M3.E4M3 R112, gdesc[UR20], R112 ;  /* 0x00200000147079f3 */ /* 0x000fe20008700870 */
[----:B------:R-:W-:Y:S01]  /*2e10*/  UMOV UR22, UR28 ;  /* 0x0000001c00167c82 */ /* 0x000fe20008000000 */
[----:B------:R-:W-:Y:S01]  /*2e20*/  UMOV UR23, 0x40000040 ;  /* 0x4000004000177882 */ /* 0x000fe20000000000 */
[----:B------:R-:W-:Y:S01]  /*2e30*/  UIADD3 UR28, UR25, 0x306, URZ ;  /* 0x00000306191c7890 */ /* 0x000fe2000fffe03f */
[----:B------:R-:W-:Y:S01]  /*2e40*/  QGMMA.64x16x32.F32.E4M3.E4M3 R104, gdesc[UR20], R104 ;  /* 0x00200000146879f3 */ /* 0x000fe20008700868 */
[----:B------:R-:W-:Y:S01]  /*2e50*/  UMOV UR22, UR29 ;  /* 0x0000001d00167c82 */ /* 0x000fe20008000000 */
[----:B------:R-:W-:Y:S01]  /*2e60*/  UIADD3 UR29, UR25, 0x386, URZ ;  /* 0x00000386191d7890 */ /* 0x000fe2000fffe03f */
[----:B------:R-:W-:Y:S01]  /*2e70*/  ISETP.NE.AND P0, PT, RZ, UR32, PT ;  /* 0x00000020ff007c0c */ /* 0x000fe2000bf05270 */
[----:B------:R-:W-:Y:S01]  /*2e80*/  UMOV UR23, 0x40000040 ;  /* 0x4000004000177882 */ /* 0x000fe20000000000 */
[----:B------:R-:W-:Y:S01]  /*2e90*/  CS2R R12, SRZ ;  /* 0x00000000000c7805 */ /* 0x000fe2000001ff00 */
[----:B------:R-:W-:Y:S01]  /*2ea0*/  QGMMA.64x16x32.F32.E4M3.E4M3 R96, gdesc[UR20], R96 ;  /* 0x00200000146079f3 */ /* 0x000fe20008700860 */
[----:B------:R-:W-:Y:S01]  /*2eb0*/  UMOV UR22, UR28 ;  /* 0x0000001c00167c82 */ /* 0x000fe20008000000 */
[----:B------:R-:W-:Y:S01]  /*2ec0*/  UMOV UR23, 0x40000040 ;  /* 0x4000004000177882 */ /* 0x000fe20000000000 */
[----:B------:R-:W-:Y:S01]  /*2ed0*/  UIADD3 UR28, UR25, 0x406, URZ ;  /* 0x00000406191c7890 */ /* 0x000fe2000fffe03f */
[----:B------:R-:W-:Y:S01]  /*2ee0*/  QGMMA.64x16x32.F32.E4M3.E4M3 R88, gdesc[UR20], R88 ;  /* 0x00200000145879f3 */ /* 0x000fe20008700858 */
[----:B------:R-:W-:Y:S01]  /*2ef0*/  UMOV UR22, UR29 ;  /* 0x0000001d00167c82 */ /* 0x000fe20008000000 */
[----:B------:R-:W-:Y:S01]  /*2f00*/  UIADD3 UR29, UR25, 0x486, URZ ;  /* 0x00000486191d7890 */ /* 0x000fe2000fffe03f */
[----:B------:R-:W-:Y:S01]  /*2f10*/  CS2R R14, SRZ ;  /* 0x00000000000e7805 */ /* 0x000fe2000001ff00 */
        /* <DEDUP_REMOVED lines=21> */
[----:B------:R-:W-:Y:S01]  /*3070*/  UIADD3 UR25, UR25, 0x706, URZ ;  /* 0x0000070619197890 */ /* 0x000fe2000fffe03f */
[----:B------:R-:W-:Y:S01]  /*3080*/  QGMMA.64x16x32.F32.E4M3.E4M3 R48, gdesc[UR20], R48 ;  /* 0x00200000143079f3 */ /* 0x000fe20008700830 */
[----:B------:R-:W-:Y:S01]  /*3090*/  UMOV UR22, UR28 ;  /* 0x0000001c00167c82 */ /* 0x000fe20008000000 */
[----:B------:R-:W-:Y:S01]  /*30a0*/  UMOV UR23, 0x40000040 ;  /* 0x4000004000177882 */ /* 0x000fe20000000000 */
[----:B------:R-:W-:Y:S01]  /*30b0*/  CS2R R144, SRZ ;  /* 0x0000000000907805 */ /* 0x000fe2000001ff00 */
        /* <DEDUP_REMOVED lines=8> */
[----:B------:R-:W-:Y:S01]  /*3140*/  QGMMA.64x16x32.F32.E4M3.E4M3 R24, gdesc[UR20], R24, gsb0 ;  /* 0x00200000141879f3 */ /* 0x000fe20008000818 */
        /* <DEDUP_REMOVED lines=40> */
[----:B---3--:R-:W-:Y:S06]  /*33d0*/  @!P0 BRA `(.L_x_21) ;  /* 0x0000000800208947 */ /* 0x008fec0003800000 */
[----:B------:R-:W-:Y:S02]  /*33e0*/  WARPGROUP.DEPBAR.LE gsb0, 0x0 ;  /* 0x00008000000079c5 */ /* 0x000fe40000010000 */
[----:B------:R-:W-:-:S01]  /*33f0*/  FADD R227, RZ, R137 ;  /* 0x00000089ffe37221 */ /* 0x000fc20000000000 */
[----:B------:R-:W-:Y:S01]  /*3400*/  FADD R228, RZ, R136 ;  /* 0x00000088ffe47221 */ /* 0x000fe20000000000 */
[----:B------:R-:W-:-:S01]  /*3410*/  FADD R226, RZ, R138 ;  /* 0x0000008affe27221 */ /* 0x000fc20000000000 */
[----:B------:R-:W-:Y:S01]  /*3420*/  FADD R225, RZ, R139 ;  /* 0x0000008bffe17221 */ /* 0x000fe20000000000 */
[----:B------:R-:W-:-:S01]  /*3430*/  FADD R224, RZ, R140 ;  /* 0x0000008cffe07221 */ /* 0x000fc20000000000 */
[----:B------:R0:W-:Y:S01]  /*3440*/  STL [R1+0x58], R227 ;  /* 0x000058e301007387 */ /* 0x0001e20000100800 */
[----:B------:R-:W-:-:S01]  /*3450*/  FADD R223, RZ, R141 ;  /* 0x0000008dffdf7221 */ /* 0x000fc20000000000 */
[----:B------:R-:W-:Y:S01]  /*3460*/  FADD R222, RZ, R142 ;  /* 0x0000008effde7221 */ /* 0x000fe20000000000 */
[----:B------:R-:W-:-:S01]  /*3470*/  FADD R221, RZ, R143 ;  /* 0x0000008fffdd7221 */ /* 0x000fc20000000000 */
[----:B------:R-:W-:Y:S01]  /*3480*/  FADD R220, RZ, R128 ;  /* 0x00000080ffdc7221 */ /* 0x000fe20000000000 */
[----:B------:R-:W-:-:S01]  /*3490*/  FADD R219, RZ, R129 ;  /* 0x00000081ffdb7221 */ /* 0x000fc20000000000 */
[----:B------:R-:W-:Y:S01]  /*34a0*/  FADD R218, RZ, R130 ;  /* 0x00000082ffda7221 */ /* 0x000fe20000000000 */
[----:B------:R-:W-:-:S01]  /*34b0*/  FADD R217, RZ, R131 ;  /* 0x00000083ffd97221 */ /* 0x000fc20000000000 */
[----:B------:R-:W-:Y:S01]  /*34c0*/  FADD R216, RZ, R132 ;  /* 0x00000084ffd87221 */ /* 0x000fe20000000000 */
[----:B------:R-:W-:-:S01]  /*34d0*/  FADD R215, RZ, R133 ;  /* 0x00000085ffd77221 */ /* 0x000fc20000000000 */
[----:B0-----:R-:W-:Y:S01]  /*34e0*/  FADD R227, RZ, R36 ;  /* 0x00000024ffe37221 */ /* 0x001fe20000000000 */
[----:B------:R-:W-:-:S01]  /*34f0*/  FADD R214, RZ, R134 ;  /* 0x00000086ffd67221 */ /* 0x000fc20000000000 */
[----:B------:R-:W-:Y:S01]  /*3500*/  FADD R213, RZ, R135 ;  /* 0x00000087ffd57221 */ /* 0x000fe20000000000 */
[----:B------:R-:W-:-:S01]  /*3510*/  FADD R212, RZ, R120 ;  /* 0x00000078ffd47221 */ /* 0x000fc20000000000 */
[----:B------:R-:W-:Y:S01]  /*3520*/  FADD R211, RZ, R121 ;  /* 0x00000079ffd37221 */ /* 0x000fe20000000000 */
[----:B------:R0:W-:Y:S01]  /*3530*/  STL [R1], R227 ;  /* 0x000000e301007387 */ /* 0x0001e20000100800 */
        /* <DEDUP_REMOVED lines=102> */
[----:B------:R-:W-:-:S02]  /*3ba0*/  FADD R0, RZ, R35 ;  /* 0x00000023ff007221 */ /* 0x000fc40000000000 */
[----:B------:R0:W-:Y:S02]  /*3bb0*/  STL [R1+0x1c], R227 ;  /* 0x00001ce301007387 */ /* 0x0001e40000100800 */
[----:B0-----:R-:W-:-:S05]  /*3bc0*/  FADD R227, RZ, R28 ;  /* 0x0000001cffe37221 */ /* 0x001fca0000000000 */
[----:B------:R0:W-:Y:S02]  /*3bd0*/  STL [R1+0x20], R227 ;  /* 0x000020e301007387 */ /* 0x0001e40000100800 */
[----:B0-----:R-:W-:-:S05]  /*3be0*/  FADD R227, RZ, R29 ;  /* 0x0000001dffe37221 */ /* 0x001fca0000000000 */
[----:B------:R0:W-:Y:S02]  /*3bf0*/  STL [R1+0x24], R227 ;  /* 0x000024e301007387 */ /* 0x0001e40000100800 */
[----:B0-----:R-:W-:-:S05]  /*3c00*/  FADD R227, RZ, R30 ;  /* 0x0000001effe37221 */ /* 0x001fca0000000000 */
[----:B------:R0:W-:Y:S02]  /*3c10*/  STL [R1+0x28], R227 ;  /* 0x000028e301007387 */ /* 0x0001e40000100800 */
[----:B0-----:R-:W-:-:S05]  /*3c20*/  FADD R227, RZ, R31 ;  /* 0x0000001fffe37221 */ /* 0x001fca0000000000 */
[----:B------:R0:W-:Y:S04]  /*3c30*/  STL [R1+0x2c], R227 ;  /* 0x00002ce301007387 */ /* 0x0001e80000100800 */
[----:B0-----:R0:W5:Y:S01]  /*3c40*/  LDL.LU R227, [R1+0x58] ;  /* 0x0000580001e37983 */ /* 0x0011620000300800 */
[----:B------:R-:W-:-:S05]  /*3c50*/  UMOV UR4, URZ ;  /* 0x0000003f00047c82 */ /* 0x000fca0008000000 */
.L_x_21:
[----:B------:R-:W-:Y:S01]  /*3c60*/  UIADD3 UR31, UR18, 0x1, URZ ;  /* 0x00000001121f7890 */ /* 0x000fe2000fffe03f */
[----:B------:R-:W-:-:S03]  /*3c70*/  UMOV UR20, 0x1 ;  /* 0x0000000100147882 */ /* 0x000fc60000000000 */
[----:B------:R-:W-:-:S04]  /*3c80*/  UISETP.NE.AND UP0, UPT, UR31, 0x5, UPT ;  /* 0x000000051f00788c */ /* 0x000fc8000bf05270 */
[----:B------:R-:W-:Y:S02]  /*3c90*/  USEL UR30, URZ, 0x1, UP0 ;  /* 0x000000013f1e7887 */ /* 0x000fe40008000000 */
[----:B------:R-:W-:Y:S02]  /*3ca0*/  USEL UR31, UR31, URZ, UP0 ;  /* 0x0000003f1f1f7287 */ /* 0x000fe40008000000 */
[----:B------:R-:W-:-:S12]  /*3cb0*/  ULOP3.LUT UR30, UR17, UR30, URZ, 0x3c, !UPT ;  /* 0x0000001e111e7292 */ /* 0x000fd8000f8e3c3f */
.L_x_16:
[----:B------:R-:W-:-:S06]  /*3cc0*/  UISETP.GE.AND UP0, UPT, UR12, 0x1, UPT ;  /* 0x000000010c00788c */ /* 0x000fcc000bf06270 */
[----:B------:R-:W-:-:S13]  /*3cd0*/  PLOP3.LUT P0, PT, PT, PT, UP0, 0x80, 0x0 ;  /* 0x000000000000781c */ /* 0x000fda0003f0f008 */
[----:B------:R-:W-:Y:S05]  /*3ce0*/  @!P0 BRA `(.L_x_22) ;  /* 0x0000001c00808947 */ /* 0x000fea0003800000 */
[----:B------:R-:W-:Y:S01]  /*3cf0*/  UMOV UR29, UR12 ;  /* 0x0000000c001d7c82 */ /* 0x000fe20008000000 */
[----:B------:R-:W-:Y:S01]  /*3d00*/  UMOV UR28, UR18 ;  /* 0x00000012001c7c82 */ /* 0x000fe20008000000 */
[----:B------:R-:W-:-:S05]  /*3d10*/  ULDC UR25, c[0x0][0x50c] ;  /* 0x0001430000197ab9 */ /* 0x000fca0000000800 */
.L_x_30:
[----:B------:R-:W-:-:S06]  /*3d20*/  UISETP.NE.AND UP0, UPT, UR8, 0x3, UPT ;  /* 0x000000030800788c */ /* 0x000fcc000bf05270 */
[----:B------:R-:W-:-:S13]  /*3d30*/  PLOP3.LUT P1, PT, PT, PT, UP0, 0x80, 0x0 ;  /* 0x000000000000781c */ /* 0x000fda0003f2f008 */
[----:B-1-3-5:R-:W-:Y:S05]  /*3d40*/  @!P1 BRA `(.L_x_23) ;  /* 0x0000000000049947 */ /* 0x02afea0003800000 */
[----:B------:R-:W-:Y:S01]  /*3d50*/  BPT.TRAP 0x1 ;  /* 0x000000040000795c */ /* 0x000fe20000300000 */
.L_x_23:
[----:B------:R-:W-:Y:S01]  /*3d60*/  ULEA UR21, UR31, UR10, 0x3 ;  /* 0x0000000a1f157291 */ /* 0x000fe2000f8e183f */
[----:B------:R-:W-:-:S05]  /*3d70*/  IMAD.U32 R229, RZ, RZ, UR30 ;  /* 0x0000001effe57e24 */ /* 0x000fca000f8e00ff */
[----:B------:R-:W-:-:S04]  /*3d80*/  SHF.L.U32 R229, R229, 0x1f, RZ ;  /* 0x0000001fe5e57819 */ /* 0x000fc800000006ff */
[----:B------:R1:W3:Y:S01]  /*3d90*/  SYNCS.PHASECHK.TRANS64.TRYWAIT P0, [UR21], R229 ;  /* 0x000000e5ff0075a7 */ /* 0x0002e20008000155 */
[----:B------:R-:W-:Y:S05]  /*3da0*/  @!P1 BRA `(.L_x_24) ;  /* 0x0000000000049947 */ /* 0x000fea0003800000 */
[----:B------:R-:W-:Y:S01]  /*3db0*/  BPT.TRAP 0x1 ;  /* 0x000000040000795c */ /* 0x000fe20000300000 */
.L_x_24:
[----:B---3--:R-:W-:Y:S05]  /*3dc0*/  @P0 BRA `(.L_x_25) ;  /* 0x0000000000080947 */ /* 0x008fea0003800000 */
[----:B------:R-:W3:Y:S02]  /*3dd0*/  SYNCS.PHASECHK.TRANS64.TRYWAIT P0, [UR21], R229 ;  /* 0x000000e5ff0075a7 */ /* 0x000ee40008000155 */
[----:B---3--:R-:W-:Y:S05]  /*3de0*/  @!P0 BRA `(.L_x_26) ;  /* 0x000000d0004c8947 */ /* 0x008fea0003800000 */
.L_x_25:
[----:B------:R-:W-:Y:S01]  /*3df0*/  UIADD3 UR22, UR10, 0xa180, URZ ;  /* 0x0000a1800a167890 */ /* 0x000fe2000fffe03f */
[----:B------:R-:W-:Y:S01]  /*3e00*/  WARPGROUP.ARRIVE ;  /* 0x00000000000079c5 */ /* 0x000fe20000000000 */
[----:B------:R-:W-:Y:S02]  /*3e10*/  UIADD3 UR21, UR10, 0x180, URZ ;  /* 0x000001800a157890 */ /* 0x000fe4000fffe03f */
[----:B------:R-:W-:Y:S02]  /*3e20*/  USHF.R.U32.HI UR22, URZ, 0x4, UR22 ;  /* 0x000000043f167899 */ /* 0x000fe40008011616 */
[----:B------:R-:W-:Y:S02]  /*3e30*/  USHF.R.U32.HI UR21, URZ, 0x4, UR21 ;  /* 0x000000043f157899 */ /* 0x000fe40008011615 */
[----:B------:R-:W-:Y:S02]  /*3e40*/  UISETP.NE.AND UP0, UPT, UR32, URZ, UPT ;  /* 0x0000003f2000728c */ /* 0x000fe4000bf05270 */
[----:B------:R-:W-:-:S02]  /*3e50*/  ULOP3.LUT UR22, UR22, 0x3fff, URZ, 0xc0, !UPT ;  /* 0x00003fff16167892 */ /* 0x000fc4000f8ec03f */
[----:B------:R-:W-:Y:S02]  /*3e60*/  ULOP3.LUT UR21, UR21, 0x3fff, URZ, 0xc0, !UPT ;  /* 0x00003fff15157892 */ /* 0x000fe4000f8ec03f */
[----:B------:R-:W-:Y:S02]  /*3e70*/  USEL UR20, UR20, URZ, !UP0 ;  /* 0x0000003f14147287 */ /* 0x000fe4000c000000 */
[----:B------:R-:W-:Y:S02]  /*3e80*/  ULOP3.LUT UR22, UR22, 0x10000, URZ, 0xfc, !UPT ;  /* 0x0001000016167892 */ /* 0x000fe4000f8efc3f */
[----:B------:R-:W-:Y:S02]  /*3e90*/  ULOP3.LUT UR21, UR21, 0x10000, URZ, 0xfc, !UPT ;  /* 0x0001000015157892 */ /* 0x000fe4000f8efc3f */
[----:B------:R-:W-:Y:S02]  /*3ea0*/  UISETP.NE.U32.AND UP0, UPT, UR20, URZ, UPT ;  /* 0x0000003f1400728c */ /* 0x000fe4000bf05070 */
[----:B------:R-:W-:-:S02]  /*3eb0*/  UIMAD UR32, UR31, 0x780, UR22 ;  /* 0x000007801f2078a4 */ /* 0x000fc4000f8e0216 */
[----:B------:R-:W-:Y:S02]  /*3ec0*/  ULEA UR33, UR31, UR21, 0x9 ;  /* 0x000000151f217291 */ /* 0x000fe4000f8e483f */
[----:B------:R-:W-:Y:S02]  /*3ed0*/  UIADD3 UR37, UR32, 0x80, URZ ;  /* 0x0000008020257890 */ /* 0x000fe4000fffe03f */
[----:B------:R-:W-:Y:S01]  /*3ee0*/  UIADD3 UR39, UR32, 0x100, URZ ;  /* 0x0000010020277890 */ /* 0x000fe2000fffe03f */
[----:B------:R-:W-:Y:S02]  /*3ef0*/  UMOV UR21, 0x40000040 ;  /* 0x4000004000157882 */ /* 0x000fe40000000000 */
[----:B------:R-:W-:Y:S01]  /*3f00*/  UMOV UR20, UR33 ;  /* 0x0000002100147c82 */ /* 0x000fe20008000000 */
[----:B------:R-:W-:Y:S01]  /*3f10*/  UMOV UR22, UR32 ;  /* 0x0000002000167c82 */ /* 0x000fe20008000000 */
[----:B------:R-:W-:Y:S01]  /*3f20*/  UMOV UR23, 0x40000040 ;  /* 0x4000004000177882 */ /* 0x000fe20000000000 */
[----:B------:R-:W-:Y:S01]  /*3f30*/  UIADD3 UR42, UR32, 0x180, URZ ;  /* 0x00000180202a7890 */ /* 0x000fe2000fffe03f */
[----:B------:R-:W-:Y:S01]  /*3f40*/  QGMMA.64x16x32.F32.E4M3.E4M3 R136, gdesc[UR20], R136, UP0 ;  /* 0x00200000148879f3 */ /* 0x000fe2000bf00888 */
        /* <DEDUP_REMOVED lines=56> */
[----:B------:R-:W-:Y:S01]  /*42d0*/  UIADD3 UR36, UR32, 0x102, URZ ;  /* 0x0000010220247890 */ /* 0x000fe2000fffe03f */
        /* <DEDUP_REMOVED lines=182> */
[----:B------:R-:W-:Y:S01]  /*4e40*/  UISETP.NE.AND UP0, UPT, UR4, UR25, UPT ;  /* 0x000000190400728c */ /* 0x000fe2000bf05270 */
[----:B------:R-:W-:Y:S01]  /*4e50*/  QGMMA.64x16x32.F32.E4M3.E4M3 R32, gdesc[UR20], R32 ;  /* 0x00200000142079f3 */ /* 0x000fe20008700820 */
[----:B------:R-:W-:Y:S01]  /*4e60*/  UMOV UR22, UR32 ;  /* 0x0000002000167c82 */ /* 0x000fe20008000000 */
[----:B------:R-:W-:Y:S01]  /*4e70*/  UMOV UR23, 0x40000040 ;  /* 0x4000004000177882 */ /* 0x000fe20000000000 */
[----:B------:R-:W-:Y:S01]  /*4e80*/  USEL UR32, URZ, 0x1, UP0 ;  /* 0x000000013f207887 */ /* 0x000fe20008000000 */
[----:B------:R-:W-:Y:S05]  /*4e90*/  QGMMA.64x16x32.F32.E4M3.E4M3 R24, gdesc[UR20], R24, gsb0 ;  /* 0x00200000141879f3 */ /* 0x000fea0008000818 */
[----:B------:R-:W-:Y:S01]  /*4ea0*/  ISETP.NE.AND P0, PT, RZ, UR32, PT ;  /* 0x00000020ff007c0c */ /* 0x000fe2000bf05270 */
[----:B------:R-:W-:-:S12]  /*4eb0*/  WARPGROUP.DEPBAR.LE gsb0, 0x1 ;  /* 0x00008000000079c5 */ /* 0x000fd80000010100 */
[----:B------:R-:W-:Y:S05]  /*4ec0*/  @!P0 BRA `(.L_x_27) ;  /* 0x0000000800a88947 */ /* 0x000fea0003800000 */
[----:B------:R-:W-:Y:S02]  /*4ed0*/  WARPGROUP.DEPBAR.LE gsb0, 0x0 ;  /* 0x00008000000079c5 */ /* 0x000fe40000010000 */
[----:B-----5:R-:W-:-:S01]  /*4ee0*/  FADD R227, R137, R227 ;  /* 0x000000e389e37221 */ /* 0x020fc20000000000 */
[----:B------:R-:W-:-:S04]  /*4ef0*/  FADD R228, R136, R228 ;  /* 0x000000e488e47221 */ /* 0x000fc80000000000 */
[----:B------:R3:W-:Y:S04]  /*4f00*/  STL [R1+0x58], R227 ;  /* 0x000058e301007387 */ /* 0x0007e80000100800 */
[----:B---3--:R-:W3:Y:S04]  /*4f10*/  LDL.LU R227, [R1+0x2c] ;  /* 0x00002c0001e37983 */ /* 0x008ee80000300800 */
[----:B---3--:R3:W-:Y:S04]  /*4f20*/  STL [R1+0x5c], R227 ;  /* 0x00005ce301007387 */ /* 0x0087e80000100800 */
        /* <DEDUP_REMOVED lines=20> */
[----:B---3--:R-:W3:Y:S01]  /*5070*/  LDL.LU R227, [R1] ;  /* 0x0000000001e37983 */ /* 0x008ee20000300800 */
[----:B------:R-:W-:-:S01]  /*5080*/  FADD R226, R138, R226 ;  /* 0x000000e28ae27221 */ /* 0x000fc20000000000 */
[----:B------:R-:W-:Y:S01]  /*5090*/  FADD R225, R139, R225 ;  /* 0x000000e18be17221 */ /* 0x000fe20000000000 */
        /* <DEDUP_REMOVED lines=104> */
[----:B---3--:R-:W-:-:S05]  /*5720*/  FADD R227, R36, R227 ;  /* 0x000000e324e37221 */ /* 0x008fca0000000000 */
[----:B------:R3:W-:Y:S04]  /*5730*/  STL [R1], R227 ;  /* 0x000000e301007387 */ /* 0x0007e80000100800 */
[----:B---3--:R-:W3:Y:S02]  /*5740*/  LDL.LU R227, [R1+0x84] ;  /* 0x0000840001e37983 */ /* 0x008ee40000300800 */
[----:B---3--:R-:W-:-:S05]  /*5750*/  FADD R227, R37, R227 ;  /* 0x000000e325e37221 */ /* 0x008fca0000000000 */
[----:B------:R3:W-:Y:S04]  /*5760*/  STL [R1+0x4], R227 ;  /* 0x000004e301007387 */ /* 0x0007e80000100800 */
        /* <DEDUP_REMOVED lines=30> */
[----:B---3--:R3:W5:Y:S01]  /*5950*/  LDL.LU R227, [R1+0x58] ;  /* 0x0000580001e37983 */ /* 0x0087620000300800 */
[----:B------:R-:W-:-:S05]  /*5960*/  UMOV UR4, URZ ;  /* 0x0000003f00047c82 */ /* 0x000fca0008000000 */
.L_x_27:
[----:B------:R-:W-:Y:S05]  /*5970*/  @!P1 BRA `(.L_x_28) ;  /* 0x0000000000049947 */ /* 0x000fea0003800000 */
[----:B------:R-:W-:Y:S01]  /*5980*/  BPT.TRAP 0x1 ;  /* 0x000000040000795c */ /* 0x000fe20000300000 */
.L_x_28:
[----:B------:R-:W-:Y:S02]  /*5990*/  UISETP.GT.U32.AND UP0, UPT, UR5, 0x1, UPT ;  /* 0x000000010500788c */ /* 0x000fe4000bf04070 */
[----:B------:R-:W-:-:S04]  /*59a0*/  ULEA UR20, UR28, UR10, 0x3 ;  /* 0x0000000a1c147291 */ /* 0x000fc8000f8e183f */
[----:B------:R-:W-:Y:S01]  /*59b0*/  UIADD3 UR20, UR20, 0x28, URZ ;  /* 0x0000002814147890 */ /* 0x000fe2000fffe03f */
[----:B------:R-:W-:-:S03]  /*59c0*/  PLOP3.LUT P0, PT, PT, PT, UP0, 0x80, 0x0 ;  /* 0x000000000000781c */ /* 0x000fc60003f0f008 */
[----:B------:R-:W-:-:S09]  /*59d0*/  UPRMT UR20, URZ, 0x654, UR20 ;  /* 0x000006543f147896 */ /* 0x000fd20008000014 */
[----:B------:R-:W-:Y:S01]  /*59e0*/  SYNCS.ARRIVE.TRANS64.RED.A1T0 RZ, [UR20], RZ ;  /* 0x000000ffffff79a7 */ /* 0x000fe20008100414 */
[----:B------:R-:W-:Y:S05]  /*59f0*/  @P0 BRA `(.L_x_29) ;  /* 0x0000000000040947 */ /* 0x000fea0003800000 */
[----:B------:R-:W-:Y:S01]  /*5a00*/  BPT.TRAP 0x1 ;  /* 0x000000040000795c */ /* 0x000fe20000300000 */
.L_x_29:
[----:B------:R-:W-:Y:S02]  /*5a10*/  UISETP.GT.AND UP2, UPT, UR29, 0x1, UPT ;  /* 0x000000011d00788c */ /* 0x000fe4000bf44270 */
[----:B------:R-:W-:Y:S02]  /*5a20*/  UIADD3 UR31, UR31, 0x1, URZ ;  /* 0x000000011f1f7890 */ /* 0x000fe4000fffe03f */
[----:B------:R-:W-:Y:S02]  /*5a30*/  UIADD3 UR28, UR28, 0x1, URZ ;  /* 0x000000011c1c7890 */ /* 0x000fe4000fffe03f */
[----:B------:R-:W-:Y:S01]  /*5a40*/  PLOP3.LUT P0, PT, PT, PT, UP2, 0x80, 0x0 ;  /* 0x000000000000781c */ /* 0x000fe20003f0f028 */
[----:B------:R-:W-:Y:S02]  /*5a50*/  UISETP.NE.AND UP0, UPT, UR31, 0x5, UPT ;  /* 0x000000051f00788c */ /* 0x000fe4000bf05270 */
[----:B------:R-:W-:Y:S02]  /*5a60*/  UIADD3 UR21, UR29, -0x1, URZ ;  /* 0xffffffff1d157890 */ /* 0x000fe4000fffe03f */
[----:B------:R-:W-:-:S02]  /*5a70*/  USEL UR20, URZ, 0x1, UP0 ;  /* 0x000000013f147887 */ /* 0x000fc40008000000 */
[----:B------:R-:W-:Y:S02]  /*5a80*/  UISETP.NE.AND UP1, UPT, UR28, 0x5, UPT ;  /* 0x000000051c00788c */ /* 0x000fe4000bf25270 */
[----:B------:R-:W-:Y:S02]  /*5a90*/  ULOP3.LUT UR30, UR30, UR20, URZ, 0x3c, !UPT ;  /* 0x000000141e1e7292 */ /* 0x000fe4000f8e3c3f */
[----:B------:R-:W-:Y:S02]  /*5aa0*/  USEL UR31, UR31, URZ, UP0 ;  /* 0x0000003f1f1f7287 */ /* 0x000fe40008000000 */
[----:B------:R-:W-:Y:S01]  /*5ab0*/  USEL UR28, UR28, URZ, UP1 ;  /* 0x0000003f1c1c7287 */ /* 0x000fe20008800000 */
[----:B------:R-:W-:Y:S01]  /*5ac0*/  UMOV UR20, 0x1 ;  /* 0x0000000100147882 */ /* 0x000fe20000000000 */
[----:B------:R-:W-:Y:S01]  /*5ad0*/  UMOV UR29, UR21 ;  /* 0x00000015001d7c82 */ /* 0x000fe20008000000 */
[----:B------:R-:W-:Y:S09]  /*5ae0*/  @P0 BRA `(.L_x_30) ;  /* 0xffffffe0008c0947 */ /* 0x000ff2000383ffff */
.L_x_22:
[----:B------:R-:W-:-:S04]  /*5af0*/  UISETP.NE.AND UP0, UPT, UR4, URZ, UPT ;  /* 0x0000003f0400728c */ /* 0x000fc8000bf05270 */
[----:B------:R-:W-:-:S06]  /*5b00*/  USEL UR4, URZ, 0x1, !UP0 ;  /* 0x000000013f047887 */ /* 0x000fcc000c000000 */
[----:B------:R-:W-:-:S13]  /*5b10*/  ISETP.NE.AND P0, PT, RZ, UR4, PT ;  /* 0x00000004ff007c0c */ /* 0x000fda000bf05270 */
[----:B------:R-:W-:Y:S05]  /*5b20*/  @!P0 BRA `(.L_x_31) ;  /* 0x0000000800a48947 */ /* 0x000fea0003800000 */
[----:B------:R-:W-:Y:S02]  /*5b30*/  WARPGROUP.DEPBAR.LE gsb0, 0x0 ;  /* 0x00008000000079c5 */ /* 0x000fe40000010000 */
[----:B-----5:R-:W-:Y:S01]  /*5b40*/  FADD R227, R137, R227 ;  /* 0x000000e389e37221 */ /* 0x020fe20000000000 */
[----:B------:R-:W-:-:S04]  /*5b50*/  FADD R228, R136, R228 ;  /* 0x000000e488e47221 */ /* 0x000fc80000000000 */
[----:B------:R4:W-:Y:S04]  /*5b60*/  STL [R1+0x58], R227 ;  /* 0x000058e301007387 */ /* 0x0009e80000100800 */
[----:B----4-:R-:W4:Y:S04]  /*5b70*/  LDL.LU R227, [R1+0x2c] ;  /* 0x00002c0001e37983 */ /* 0x010f280000300800 */
[----:B----4-:R4:W-:Y:S04]  /*5b80*/  STL [R1+0x5c], R227 ;  /* 0x00005ce301007387 */ /* 0x0109e80000100800 */
        /* <DEDUP_REMOVED lines=20> */
[----:B----4-:R-:W4:Y:S01]  /*5cd0*/  LDL.LU R227, [R1] ;  /* 0x0000000001e37983 */ /* 0x010f220000300800 */
[----:B------:R-:W-:Y:S01]  /*5ce0*/  FADD R226, R138, R226 ;  /* 0x000000e28ae27221 */ /* 0x000fe20000000000 */
        /* <DEDUP_REMOVED lines=105> */
[----:B----4-:R-:W-:-:S05]  /*6380*/  FADD R227, R36, R227 ;  /* 0x000000e324e37221 */ /* 0x010fca0000000000 */
[----:B------:R4:W-:Y:S04]  /*6390*/  STL [R1], R227 ;  /* 0x000000e301007387 */ /* 0x0009e80000100800 */
[----:B----4-:R-:W4:Y:S02]  /*63a0*/  LDL.LU R227, [R1+0x84] ;  /* 0x0000840001e37983 */ /* 0x010f240000300800 */
[----:B----4-:R-:W-:-:S05]  /*63b0*/  FADD R227, R37, R227 ;  /* 0x000000e325e37221 */ /* 0x010fca0000000000 */
[----:B------:R4:W-:Y:S04]  /*63c0*/  STL [R1+0x4], R227 ;  /* 0x000004e301007387 */ /* 0x0009e80000100800 */
        /* <DEDUP_REMOVED lines=30> */
[----:B----4-:R4:W5:Y:S02]  /*65b0*/  LDL.LU R227, [R1+0x58] ;  /* 0x0000580001e37983 */ /* 0x0109640000300800 */
.L_x_31:
[----:B-1----:R-:W-:-:S04]  /*65c0*/  IMAD.U32 R229, RZ, RZ, UR15 ;  /* 0x0000000fffe57e24 */ /* 0x002fc8000f8e00ff */
[----:B------:R1:W-:Y:S01]  /*65d0*/  SYNCS.ARRIVE.TRANS64.A1T0 RZ, [R229+UR11], RZ ;  /* 0x000000ffe5ff79a7 */ /* 0x0003e2000810000b */
[----:B------:R-:W-:Y:S02]  /*65e0*/  WARPGROUP.DEPBAR.LE gsb0, 0x0 ;  /* 0x00008000000079c5 */ /* 0x000fe40000010000 */
[----:B------:R-:W0:Y:S02]  /*65f0*/  LDC R24, c[0x0][0x28c] ;  /* 0x0000a300ff187b82 */ /* 0x000e240000000800 */
[----:B0-----:R-:W-:-:S13]  /*6600*/  ISETP.GE.AND P0, PT, R24, 0x1, PT ;  /* 0x000000011800780c */ /* 0x001fda0003f06270 */
[----:B-1----:R-:W-:Y:S05]  /*6610*/  @!P0 BRA `(.L_x_32) ;  /* 0x0000000000408947 */ /* 0x002fea0003800000 */
[----:B------:R-:W-:-:S06]  /*6620*/  UISETP.NE.AND UP0, UPT, UR8, 0x3, UPT ;  /* 0x000000030800788c */ /* 0x000fcc000bf05270 */
[----:B------:R-:W-:-:S13]  /*6630*/  PLOP3.LUT P0, PT, PT, PT, UP0, 0x80, 0x0 ;  /* 0x000000000000781c */ /* 0x000fda0003f0f008 */
[----:B------:R-:W-:Y:S05]  /*6640*/  @!P0 BRA `(.L_x_33) ;  /* 0x0000000000048947 */ /* 0x000fea0003800000 */
[----:B------:R-:W-:Y:S01]  /*6650*/  BPT.TRAP 0x1 ;  /* 0x000000040000795c */ /* 0x000fe20000300000 */
.L_x_33:
[----:B------:R-:W-:Y:S02]  /*6660*/  UIADD3 UR4, UR12, UR18, URZ ;  /* 0x000000120c047290 */ /* 0x000fe4000fffe03f */
[----:B------:R-:W-:Y:S02]  /*6670*/  UISETP.GT.U32.AND UP0, UPT, UR5, 0x1, UPT ;  /* 0x000000010500788c */ /* 0x000fe4000bf04070 */
[----:B------:R-:W-:-:S04]  /*6680*/  UIMAD.WIDE.U32 UR20, UR4, -0x33333333, URZ ;  /* 0xcccccccd041478a5 */ /* 0x000fc8000f8e003f */
[----:B------:R-:W-:Y:S01]  /*6690*/  USHF.R.U32.HI UR20, URZ, 0x2, UR21 ;  /* 0x000000023f147899 */ /* 0x000fe20008011615 */
[----:B------:R-:W-:-:S03]  /*66a0*/  PLOP3.LUT P0, PT, PT, PT, UP0, 0x80, 0x0 ;  /* 0x000000000000781c */ /* 0x000fc60003f0f008 */
[----:B------:R-:W-:-:S04]  /*66b0*/  UIMAD UR4, UR20, -0x5, UR4 ;  /* 0xfffffffb140478a4 */ /* 0x000fc8000f8e0204 */
[----:B------:R-:W-:-:S04]  /*66c0*/  ULEA UR4, UR4, UR10, 0x3 ;  /* 0x0000000a04047291 */ /* 0x000fc8000f8e183f */
[----:B------:R-:W-:-:S04]  /*66d0*/  UIADD3 UR4, UR4, 0x28, URZ ;  /* 0x0000002804047890 */ /* 0x000fc8000fffe03f */
[----:B------:R-:W-:-:S09]  /*66e0*/  UPRMT UR4, URZ, 0x654, UR4 ;  /* 0x000006543f047896 */ /* 0x000fd20008000004 */
[----:B------:R-:W-:Y:S01]  /*66f0*/  SYNCS.ARRIVE.TRANS64.RED.A1T0 RZ, [UR4], RZ ;  /* 0x000000ffffff79a7 */ /* 0x000fe20008100404 */
[----:B------:R-:W-:Y:S05]  /*6700*/  @P0 BRA `(.L_x_32) ;  /* 0x0000000000040947 */ /* 0x000fea0003800000 */
[----:B------:R-:W-:Y:S01]  /*6710*/  BPT.TRAP 0x1 ;  /* 0x000000040000795c */ /* 0x000fe20000300000 */
.L_x_32:
[----:B-----5:R0:W-:Y:S01]  /*6720*/  STL [R1+0x58], R0 ;  /* 0x0000580001007387 */ /* 0x0201e20000100800 */
[----:B------:R-:W-:Y:S01]  /*6730*/  IMAD.U32 R24, RZ, RZ, UR13 ;  /* 0x0000000dff187e24 */ /* 0x000fe2000f8e00ff */
[----:B------:R-:W-:Y:S01]  /*6740*/  UIADD3 UR18, UR9, UR18, URZ ;  /* 0x0000001209127290 */ /* 0x000fe2000fffe03f */
[----:B------:R-:W1:Y:S01]  /*6750*/  LDC R35, c[0x0][0x288] ;  /* 0x0000a200ff237b82 */ /* 0x000e620000000800 */
[----:B0-----:R-:W2:Y:S02]  /*6760*/  LDL R0, [R1+0x44] ;  /* 0x0000440001007983 */ /* 0x001ea40000100800 */
[----:B------:R-:W-:Y:S01]  /*6770*/  SHF.L.U32 R24, R24, 0x1f, RZ ;  /* 0x0000001f18187819 */ /* 0x000fe200000006ff */
[----:B------:R-:W-:Y:S02]  /*6780*/  UISETP.GT.U32.AND UP0, UPT, UR18, 0x4, UPT ;  /* 0x000000041200788c */ /* 0x000fe4000bf04070 */
[----:B------:R-:W-:Y:S01]  /*6790*/  UISETP.GE.U32.AND UP1, UPT, UR9, 0x5, UPT ;  /* 0x000000050900788c */ /* 0x000fe2000bf26070 */
[----:B------:R-:W0:Y:S01]  /*67a0*/  SYNCS.PHASECHK.TRANS64.TRYWAIT P0, [UR14+0x8], R24 ;  /* 0x00000818ff0075a7 */ /* 0x000e22000800014e */
[----:B------:R-:W-:-:S02]  /*67b0*/  UISETP.LT.U32.AND UP0, UPT, UR9, 0x5, UP0 ;  /* 0x000000050900788c */ /* 0x000fc40008701070 */
[----:B------:R-:W-:Y:S02]  /*67c0*/  UIMAD.WIDE.U32 UR20, UR18, -0x33333333, URZ ;  /* 0xcccccccd121478a5 */ /* 0x000fe4000f8e003f */
[----:B------:R-:W-:Y:S02]  /*67d0*/  USEL UR4, URZ, 0x1, !UP0 ;  /* 0x000000013f047887 */ /* 0x000fe4000c000000 */
[----:B------:R-:W-:Y:S01]  /*67e0*/  USHF.R.U32.HI UR20, URZ, 0x2, UR21 ;  /* 0x000000023f147899 */ /* 0x000fe20008011615 */
[----:B--2---:R-:W-:Y:S02]  /*67f0*/  IMAD.SHL.U32 R32, R0, 0x2, RZ ;  /* 0x0000000200207824 */ /* 0x004fe400078e00ff */
[----:B------:R2:W5:Y:S01]  /*6800*/  LDL.LU R0, [R1+0x58] ;  /* 0x0000580001007983 */ /* 0x0005620000300800 */
[----:B------:R-:W-:Y:S02]  /*6810*/  ULOP3.LUT UR17, UR17, UR4, URZ, 0x3c, !UPT ;  /* 0x0000000411117292 */ /* 0x000fe4000f8e3c3f */
[----:B------:R-:W-:Y:S01]  /*6820*/  UIMAD UR18, UR20, -0x5, UR18 ;  /* 0xfffffffb141278a4 */ /* 0x000fe2000f8e0212 */
[----:B------:R-:W-:Y:S01]  /*6830*/  SHF.R.S32.HI R33, RZ, 0x1f, R32 ;  /* 0x0000001fff217819 */ /* 0x000fe20000011420 */
[----:B------:R-:W-:Y:S01]  /*6840*/  @UP1 ULOP3.LUT UR17, UR17, 0x1, UR20, 0x78, !UPT ;  /* 0x0000000111111892 */ /* 0x000fe2000f8e7814 */
[----:B01----:R-:W-:Y:S11]  /*6850*/  @!P0 BRA `(.L_x_34) ;  /* 0x000000a400d08947 */ /* 0x003ff60003800000 */
.L_x_305:
[----:B------:R1:W-:Y:S01]  /*6860*/  STL [R1+0x60], R3 ;  /* 0x0000600301007387 */ /* 0x0003e20000100800 */
[----:B------:R-:W-:Y:S01]  /*6870*/  ULDC.64 UR20, c[0x0][0x5d0] ;  /* 0x0001740000147ab9 */ /* 0x000fe20000000a00 */
[----:B------:R-:W-:Y:S02]  /*6880*/  ULDC UR4, c[0x0][0x284] ;  /* 0x0000a10000047ab9 */ /* 0x000fe40000000800 */
[----:B-1----:R-:W2:Y:S04]  /*6890*/  LDL.LU R3, [R1+0x40] ;  /* 0x0000400001037983 */ /* 0x002ea80000300800 */
[----:B------:R1:W-:Y:S04]  /*68a0*/  STL [R1+0x5c], R2 ;  /* 0x00005c0201007387 */ /* 0x0003e80000100800 */
[----:B-1----:R-:W3:Y:S04]  /*68b0*/  LDL R2, [R1+0x3c] ;  /* 0x00003c0001027983 */ /* 0x002ee80000100800 */
[----:B-----5:R1:W-:Y:S04]  /*68c0*/  STL [R1+0x58], R0 ;  /* 0x0000580001007387 */ /* 0x0203e80000100800 */
[----:B-1----:R-:W4:Y:S01]  /*68d0*/  LDL R0, [R1+0x30] ;  /* 0x0000300001007983 */ /* 0x002f220000100800 */
[----:B--2---:R-:W-:-:S03]  /*68e0*/  IMAD R36, R3, 0xf0, RZ ;  /* 0x000000f003247824 */ /* 0x004fc600078e02ff */
[----:B------:R1:W5:Y:S01]  /*68f0*/  LDL.LU R3, [R1+0x60] ;  /* 0x0000600001037983 */ /* 0x0003620000300800 */
[----:B---3--:R-:W-:-:S03]  /*6900*/  IMAD.SHL.U32 R34, R2, 0x40, RZ ;  /* 0x0000004002227824 */ /* 0x008fc600078e00ff */
[----:B------:R1:W5:Y:S01]  /*6910*/  LDL.LU R2, [R1+0x5c] ;  /* 0x00005c0001027983 */ /* 0x0003620000300800 */
[----:B----4-:R-:W-:Y:S01]  /*6920*/  SHF.R.S32.HI R38, RZ, 0x1f, R0 ;  /* 0x0000001fff267819 */ /* 0x010fe20000011400 */
[----:B0-----:R-:W-:-:S04]  /*6930*/  IMAD.WIDE.U32 R24, R0, UR20, R32 ;  /* 0x0000001400187c25 */ /* 0x001fc8000f8e0020 */
[----:B------:R-:W-:-:S04]  /*6940*/  IMAD R26, R38, UR20, RZ ;  /* 0x00000014261a7c24 */ /* 0x000fc8000f8e02ff */
[----:B------:R-:W-:Y:S02]  /*6950*/  IMAD R27, R0, UR21, R26 ;  /* 0x00000015001b7c24 */ /* 0x000fe4000f8e021a */
[----:B------:R1:W5:Y:S01]  /*6960*/  LDL.LU R0, [R1+0x58] ;  /* 0x0000580001007983 */ /* 0x0003620000300800 */
[----:B------:R-:W-:-:S04]  /*6970*/  ISETP.GE.AND P0, PT, R34, UR4, PT ;  /* 0x0000000422007c0c */ /* 0x000fc8000bf06270 */
[C---:B------:R-:W-:Y:S02]  /*6980*/  ISETP.GE.OR P0, PT, R36.reuse, R35, P0 ;  /* 0x000000232400720c */ /* 0x040fe40000706670 */
[----:B------:R-:W-:Y:S02]  /*6990*/  SHF.R.S32.HI R37, RZ, 0x1f, R36 ;  /* 0x0000001fff257819 */ /* 0x000fe40000011424 */
[----:B------:R-:W-:-:S04]  /*69a0*/  IADD3 R24, P1, R36, R24, RZ ;  /* 0x0000001824187210 */ /* 0x000fc80007f3e0ff */
[----:B------:R-:W-:-:S05]  /*69b0*/  IADD3.X R25, R37, R25, R27, P1, !PT ;  /* 0x0000001925197210 */ /* 0x000fca0000ffe41b */
[----:B-1----:R-:W-:Y:S05]  /*69c0*/  @P0 BRA `(.L_x_35) ;  /* 0x0000008c00040947 */ /* 0x002fea0003800000 */
[----:B------:R0:W-:Y:S01]  /*69d0*/  STL.64 [R1+0x68], R4 ;  /* 0x0000680401007387 */ /* 0x0001e20000100a00 */
[----:B------:R-:W1:Y:S01]  /*69e0*/  LDC.64 R28, c[0x0][0x5c8] ;  /* 0x00017200ff1c7b82 */ /* 0x000e620000000a00 */
[----:B------:R-:W-:Y:S02]  /*69f0*/  ULDC.64 UR20, c[0x0][0x5c0] ;  /* 0x0001700000147ab9 */ /* 0x000fe40000000a00 */
[----:B0-----:R-:W2:Y:S04]  /*6a00*/  LDL.64 R4, [R1+0x48] ;  /* 0x0000480001047983 */ /* 0x001ea80000100a00 */
[----:B-----5:R0:W-:Y:S04]  /*6a10*/  STL [R1+0x60], R3 ;  /* 0x0000600301007387 */ /* 0x0201e80000100800 */
[----:B0-----:R-:W2:Y:S04]  /*6a20*/  LDL.LU R3, [R1+0x3c] ;  /* 0x00003c0001037983 */ /* 0x001ea80000300800 */
[----:B------:R0:W-:Y:S04]  /*6a30*/  STL [R1+0x5c], R2 ;  /* 0x00005c0201007387 */ /* 0x0001e80000100800 */
[----:B0-----:R-:W3:Y:S04]  /*6a40*/  LDL R2, [R1+0x44] ;  /* 0x0000440001027983 */ /* 0x001ee80000100800 */
[----:B------:R0:W-:Y:S04]  /*6a50*/  STL [R1+0x58], R0 ;  /* 0x0000580001007387 */ /* 0x0001e80000100800 */
[----:B0-----:R-:W4:Y:S01]  /*6a60*/  LDL R0, [R1+0x50] ;  /* 0x0000500001007983 */ /* 0x001f220000100800 */
[----:B--2---:R-:W-:-:S03]  /*6a70*/  IMAD.WIDE R30, R3, 0x40, R4 ;  /* 0x00000040031e7825 */ /* 0x004fc600078e0204 */
[----:B------:R0:W5:Y:S04]  /*6a80*/  LDL.LU.64 R4, [R1+0x68] ;  /* 0x0000680001047983 */ /* 0x0001680000300a00 */
[----:B------:R0:W5:Y:S01]  /*6a90*/  LDL.LU R3, [R1+0x60] ;  /* 0x0000600001037983 */ /* 0x0001620000300800 */
[-C--:B-1----:R-:W-:Y:S02]  /*6aa0*/  IMAD R26, R31, R28.reuse, RZ ;  /* 0x0000001c1f1a7224 */ /* 0x082fe400078e02ff */
[----:B------:R-:W-:-:S04]  /*6ab0*/  IMAD.WIDE.U32 R24, R30, R28, R24 ;  /* 0x0000001c1e187225 */ /* 0x000fc800078e0018 */
[----:B------:R-:W-:Y:S01]  /*6ac0*/  IMAD R27, R30, R29, R26 ;  /* 0x0000001d1e1b7224 */ /* 0x000fe200078e021a */
[----:B------:R-:W-:Y:S01]  /*6ad0*/  LEA R26, P0, R28, R24, 0x3 ;  /* 0x000000181c1a7211 */ /* 0x000fe200078018ff */
[----:B---3--:R-:W-:Y:S01]  /*6ae0*/  IMAD R35, R2, -0x2, R35 ;  /* 0xfffffffe02237824 */ /* 0x008fe200078e0223 */
[----:B------:R-:W-:Y:S01]  /*6af0*/  IADD3 R24, P1, R24, UR20, RZ ;  /* 0x0000001418187c10 */ /* 0x000fe2000ff3e0ff */
[----:B------:R0:W5:Y:S01]  /*6b00*/  LDL.LU R2, [R1+0x5c] ;  /* 0x00005c0001027983 */ /* 0x0001620000300800 */
[----:B------:R-:W-:Y:S01]  /*6b10*/  IMAD.IADD R27, R25, 0x1, R27 ;  /* 0x00000001191b7824 */ /* 0x000fe200078e021b */
[----:B------:R-:W-:-:S04]  /*6b20*/  IADD3 R26, P2, R26, UR20, RZ ;  /* 0x000000141a1a7c10 */ /* 0x000fc8000ff5e0ff */
[----:B------:R-:W-:Y:S02]  /*6b30*/  LEA.HI.X R28, R28, R27, R29, 0x3, P0 ;  /* 0x0000001b1c1c7211 */ /* 0x000fe400000f1c1d */
[----:B------:R-:W-:Y:S01]  /*6b40*/  FSETP.NEU.AND P0, PT, RZ, UR19, PT ;  /* 0x00000013ff007c0b */ /* 0x000fe2000bf0d000 */
[----:B----4-:R-:W-:Y:S02]  /*6b50*/  IMAD.IADD R34, R0, 0x1, -R34 ;  /* 0x0000000100227824 */ /* 0x010fe400078e0a22 */
[----:B------:R0:W5:Y:S01]  /*6b60*/  LDL.LU R0, [R1+0x58] ;  /* 0x0000580001007983 */ /* 0x0001620000300800 */
[----:B------:R-:W-:Y:S01]  /*6b70*/  IADD3.X R25, R27, UR21, RZ, P1, !PT ;  /* 0x000000151b197c10 */ /* 0x000fe20008ffe4ff */
[----:B------:R-:W-:Y:S01]  /*6b80*/  BSSY B0, `(.L_x_35) ;  /* 0x00008a5000007945 */ /* 0x000fe20003800000 */
[----:B------:R-:W-:Y:S01]  /*6b90*/  IADD3.X R27, R28, UR21, RZ, P2, !PT ;  /* 0x000000151c1b7c10 */ /* 0x000fe200097fe4ff */
[----:B------:R-:W-:-:S06]  /*6ba0*/  IMAD.IADD R35, R35, 0x1, -R36 ;  /* 0x0000000123237824 */ /* 0x000fcc00078e0a24 */
[----:B0-----:R-:W-:Y:S05]  /*6bb0*/  @!P0 BRA `(.L_x_36) ;  /* 0x0000006400e48947 */ /* 0x001fea0003800000 */
[----:B-----5:R0:W-:Y:S01]  /*6bc0*/  STL [R1+0x58], R0 ;  /* 0x0000580001007387 */ /* 0x0201e20000100800 */
[----:B------:R-:W-:Y:S01]  /*6bd0*/  ULDC.64 UR20, c[0x0][0x5b8] ;  /* 0x00016e0000147ab9 */ /* 0x000fe20000000a00 */
[----:B------:R-:W-:Y:S02]  /*6be0*/  ULDC.64 UR22, c[0x0][0x5a8] ;  /* 0x00016a0000167ab9 */ /* 0x000fe40000000a00 */
[----:B0-----:R-:W2:Y:S01]  /*6bf0*/  LDL.LU R0, [R1+0x30] ;  /* 0x0000300001007983 */ /* 0x001ea20000300800 */
[----:B------:R-:W-:Y:S01]  /*6c00*/  IMAD R28, R38, UR20, RZ ;  /* 0x00000014261c7c24 */ /* 0x000fe2000f8e02ff */
[----:B------:R-:W-:Y:S01]  /*6c10*/  BSSY B1, `(.L_x_37) ;  /* 0x0000011000017945 */ /* 0x000fe20003800000 */
[----:B--2---:R-:W-:-:S04]  /*6c20*/  IMAD.WIDE.U32 R32, R0, UR20, R32 ;  /* 0x0000001400207c25 */ /* 0x004fc8000f8e0020 */
[----:B------:R-:W-:Y:S01]  /*6c30*/  IMAD R29, R0, UR21, R28 ;  /* 0x00000015001d7c24 */ /* 0x000fe2000f8e021c */
[----:B------:R-:W-:Y:S01]  /*6c40*/  IADD3 R32, P0, R36, R32, RZ ;  /* 0x0000002024207210 */ /* 0x000fe20007f1e0ff */
[----:B------:R0:W5:Y:S01]  /*6c50*/  LDL.LU R0, [R1+0x58] ;  /* 0x0000580001007983 */ /* 0x0001620000300800 */
[----:B------:R-:W-:Y:S01]  /*6c60*/  ULDC.64 UR20, c[0x0][0x5b0] ;  /* 0x00016c0000147ab9 */ /* 0x000fe20000000a00 */
[----:B------:R-:W-:Y:S02]  /*6c70*/  PRMT R36, RZ, 0x7610, R36 ;  /* 0x00007610ff247816 */ /* 0x000fe40000000024 */
[----:B------:R-:W-:Y:S01]  /*6c80*/  IADD3.X R33, R37, R33, R29, P0, !PT ;  /* 0x0000002125217210 */ /* 0x000fe200007fe41d */
[----:B------:R-:W-:Y:S01]  /*6c90*/  IMAD R37, R31, UR20, RZ ;  /* 0x000000141f257c24 */ /* 0x000fe2000f8e02ff */
[----:B------:R-:W-:Y:S01]  /*6ca0*/  ISETP.GE.AND P0, PT, R35, 0x1, PT ;  /* 0x000000012300780c */ /* 0x000fe20003f06270 */
[----:B------:R-:W-:-:S03]  /*6cb0*/  IMAD.WIDE.U32 R28, R30, UR20, R32 ;  /* 0x000000141e1c7c25 */ /* 0x000fc6000f8e0020 */
[----:B------:R-:W-:Y:S01]  /*6cc0*/  ISETP.LT.OR P4, PT, R34, 0x1, !P0 ;  /* 0x000000012200780c */ /* 0x000fe20004781670 */
[----:B------:R-:W-:Y:S01]  /*6cd0*/  IMAD R37, R30, UR21, R37 ;  /* 0x000000151e257c24 */ /* 0x000fe2000f8e0225 */
[----:B------:R-:W-:-:S04]  /*6ce0*/  IADD3 R28, P1, R28, UR22, RZ ;  /* 0x000000161c1c7c10 */ /* 0x000fc8000ff3e0ff */
[----:B------:R-:W-:-:S07]  /*6cf0*/  IADD3.X R29, R29, UR23, R37, P1, !PT ;  /* 0x000000171d1d7c10 */ /* 0x000fce0008ffe425 */
[----:B0-----:R-:W-:Y:S05]  /*6d00*/  @P4 BRA `(.L_x_38) ;  /* 0x0000000000044947 */ /* 0x001fea0003800000 */
[----:B------:R0:W5:Y:S02]  /*6d10*/  LDG.E.U8 R36, desc[UR34][R28.64] ;  /* 0x000000221c247981 */ /* 0x000164000c1e1100 */
.L_x_38:
[----:B------:R-:W-:Y:S05]  /*6d20*/  BSYNC B1 ;  /* 0x0000000000017941 */ /* 0x000fea0003800000 */
.L_x_37:
[----:B-----5:R-:W-:Y:S01]  /*6d30*/  LOP3.LUT R36, R36, 0xff, RZ, 0xc0, !PT ;  /* 0x000000ff24247812 */ /* 0x020fe200078ec0ff */
[----:B------:R-:W-:Y:S01]  /*6d40*/  BSSY B1, `(.L_x_39) ;  /* 0x000000c000017945 */ /* 0x000fe20003800000 */
[----:B------:R-:W-:Y:S02]  /*6d50*/  ISETP.GE.AND P1, PT, R35, 0x2, PT ;  /* 0x000000022300780c */ /* 0x000fe40003f26270 */
[----:B------:R-:W-:Y:S02]  /*6d60*/  F2FP.F16.E4M3.UNPACK_B R36, R36 ;  /* 0x00000024ff24723e */ /* 0x000fe400020006ff */
[----:B------:R-:W-:-:S03]  /*6d70*/  ISETP.LT.OR P2, PT, R34, 0x1, !P1 ;  /* 0x000000012200780c */ /* 0x000fc60004f41670 */
[----:B------:R-:W-:-:S05]  /*6d80*/  HADD2.F32 R36, -RZ, R36.H0_H0 ;  /* 0x20000024ff247230 */ /* 0x000fca0000004100 */
[----:B------:R-:W-:Y:S01]  /*6d90*/  FMUL R37, R36, UR19 ;  /* 0x0000001324257c20 */ /* 0x000fe20008400000 */
[----:B------:R-:W-:-:S03]  /*6da0*/  PRMT R36, RZ, 0x7610, R36 ;  /* 0x00007610ff247816 */ /* 0x000fc60000000024 */
[----:B------:R-:W-:-:S05]  /*6db0*/  FFMA R37, R228, UR24, R37 ;  /* 0x00000018e4257c23 */ /* 0x000fca0008000025 */
[----:B------:R-:W-:-:S05]  /*6dc0*/  F2FP.SATFINITE.E4M3.F32.PACK_AB_MERGE_C R37, RZ, R37, RZ ;  /* 0x00000025ff25723e */ /* 0x000fca00048070ff */
[----:B------:R1:W-:Y:S01]  /*6dd0*/  @!P4 STG.E.U8 desc[UR34][R24.64], R37 ;  /* 0x000000251800c986 */ /* 0x0003e2000c101122 */
[----:B------:R-:W-:Y:S05]  /*6de0*/  @P2 BRA `(.L_x_40) ;  /* 0x0000000000042947 */ /* 0x000fea0003800000 */
[----:B------:R2:W5:Y:S02]  /*6df0*/  LDG.E.U8 R36, desc[UR34][R28.64+0x1] ;  /* 0x000001221c247981 */ /* 0x000564000c1e1100 */
.L_x_40:
[----:B------:R-:W-:Y:S05]  /*6e00*/  BSYNC B1 ;  /* 0x0000000000017941 */ /* 0x000fea0003800000 */
.L_x_39:
[----:B-----5:R-:W-:Y:S01]  /*6e10*/  LOP3.LUT R36, R36, 0xff, RZ, 0xc0, !PT ;  /* 0x000000ff24247812 */ /* 0x020fe200078ec0ff */
[----:B------:R-:W-:Y:S01]  /*6e20*/  BSSY B1, `(.L_x_41) ;  /* 0x0000012000017945 */ /* 0x000fe20003800000 */
[----:B-1----:R-:W-:Y:S02]  /*6e30*/  IADD3 R37, P4, R30, 0x8, RZ ;  /* 0x000000081e257810 */ /* 0x002fe40007f9e0ff */
[----:B------:R-:W-:Y:S02]  /*6e40*/  F2FP.F16.E4M3.UNPACK_B R36, R36 ;  /* 0x00000024ff24723e */ /* 0x000fe400020006ff */
[----:B------:R-:W-:Y:S01]  /*6e50*/  ISETP.LT.OR P0, PT, R34, 0x9, !P0 ;  /* 0x000000092200780c */ /* 0x000fe20004701670 */
[----:B------:R-:W-:Y:S02]  /*6e60*/  IMAD.X R30, RZ, RZ, R31, P4 ;  /* 0x000000ffff1e7224 */ /* 0x000fe400020e061f */
[----:B------:R-:W-:Y:S02]  /*6e70*/  HADD2.F32 R36, -RZ, R36.H0_H0 ;  /* 0x20000024ff247230 */ /* 0x000fe40000004100 */
[----:B------:R-:W-:-:S02]  /*6e80*/  IMAD R30, R30, UR20, RZ ;  /* 0x000000141e1e7c24 */ /* 0x000fc4000f8e02ff */
[----:B------:R-:W-:-:S04]  /*6e90*/  IMAD.WIDE.U32 R32, R37, UR20, R32 ;  /* 0x0000001425207c25 */ /* 0x000fc8000f8e0020 */
[----:B------:R-:W-:Y:S01]  /*6ea0*/  FMUL R36, R36, UR19 ;  /* 0x0000001324247c20 */ /* 0x000fe20008400000 */
[----:B------:R-:W-:-:S03]  /*6eb0*/  IMAD R37, R37, UR21, R30 ;  /* 0x0000001525257c24 */ /* 0x000fc6000f8e021e */
[----:B------:R-:W-:Y:S01]  /*6ec0*/  FFMA R36, R227, UR24, R36 ;  /* 0x00000018e3247c23 */ /* 0x000fe20008000024 */
[----:B------:R-:W-:Y:S02]  /*6ed0*/  IADD3 R30, P4, R32, UR22, RZ ;  /* 0x00000016201e7c10 */ /* 0x000fe4000ff9e0ff */
[----:B------:R-:W-:Y:S02]  /*6ee0*/  PRMT R32, RZ, 0x7610, R32 ;  /* 0x00007610ff207816 */ /* 0x000fe40000000020 */
[----:B------:R-:W-:Y:S02]  /*6ef0*/  F2FP.SATFINITE.E4M3.F32.PACK_AB_MERGE_C R39, RZ, R36, RZ ;  /* 0x00000024ff27723e */ /* 0x000fe400048070ff */
[----:B------:R-:W-:-:S03]  /*6f00*/  IADD3.X R31, R33, UR23, R37, P4, !PT ;  /* 0x00000017211f7c10 */ /* 0x000fc6000a7fe425 */
[----:B------:R1:W-:Y:S01]  /*6f10*/  @!P2 STG.E.U8 desc[UR34][R24.64+0x1], R39 ;  /* 0x000001271800a986 */ /* 0x0003e2000c101122 */
[----:B------:R-:W-:Y:S05]  /*6f20*/  @P0 BRA `(.L_x_42) ;  /* 0x0000000000040947 */ /* 0x000fea0003800000 */
[----:B------:R3:W5:Y:S02]  /*6f30*/  LDG.E.U8 R32, desc[UR34][R30.64] ;  /* 0x000000221e207981 */ /* 0x000764000c1e1100 */
.L_x_42:
[----:B------:R-:W-:Y:S05]  /*6f40*/  BSYNC B1 ;  /* 0x0000000000017941 */ /* 0x000fea0003800000 */
.L_x_41:
[----:B-----5:R-:W-:Y:S01]  /*6f50*/  LOP3.LUT R32, R32, 0xff, RZ, 0xc0, !PT ;  /* 0x000000ff20207812 */ /* 0x020fe200078ec0ff */
[----:B------:R-:W-:Y:S01]  /*6f60*/  BSSY B1, `(.L_x_43) ;  /* 0x000000b000017945 */ /* 0x000fe20003800000 */
[----:B------:R-:W-:Y:S02]  /*6f70*/  ISETP.LT.OR P1, PT, R34, 0x9, !P1 ;  /* 0x000000092200780c */ /* 0x000fe40004f21670 */
[----:B------:R-:W-:-:S05]  /*6f80*/  F2FP.F16.E4M3.UNPACK_B R32, R32 ;  /* 0x00000020ff20723e */ /* 0x000fca00020006ff */
        /* <DEDUP_REMOVED lines=8> */
.L_x_44:
[----:B------:R-:W-:Y:S05]  /*7010*/  BSYNC B1 ;  /* 0x0000000000017941 */ /* 0x000fea0003800000 */
.L_x_43:
[----:B-----5:R-:W-:Y:S01]  /*7020*/  LOP3.LUT R32, R32, 0xff, RZ, 0xc0, !PT ;  /* 0x000000ff20207812 */ /* 0x020fe200078ec0ff */
[----:B------:R-:W-:Y:S01]  /*7030*/  BSSY B1, `(.L_x_45) ;  /* 0x000000c000017945 */ /* 0x000fe20003800000 */
[----:B------:R-:W-:Y:S02]  /*7040*/  ISETP.GE.AND P0, PT, R35, 0x9, PT ;  /* 0x000000092300780c */ /* 0x000fe40003f06270 */
[----:B------:R-:W-:Y:S02]  /*7050*/  F2FP.F16.E4M3.UNPACK_B R32, R32 ;  /* 0x00000020ff20723e */ /* 0x000fe400020006ff */
[----:B------:R-:W-:-:S03]  /*7060*/  ISETP.LT.OR P2, PT, R34, 0x1, !P0 ;  /* 0x000000012200780c */ /* 0x000fc60004741670 */
[----:B------:R-:W-:-:S05]  /*7070*/  HADD2.F32 R32, -RZ, R32.H0_H0 ;  /* 0x20000020ff207230 */ /* 0x000fca0000004100 */
[----:B------:R-:W-:-:S04]  /*7080*/  FMUL R32, R32, UR19 ;  /* 0x0000001320207c20 */ /* 0x000fc80008400000 */
[----:B------:R-:W-:-:S05]  /*7090*/  FFMA R32, R225, UR24, R32 ;  /* 0x00000018e1207c23 */ /* 0x000fca0008000020 */
[----:B----4-:R-:W-:Y:S02]  /*70a0*/  F2FP.SATFINITE.E4M3.F32.PACK_AB_MERGE_C R33, RZ, R32, RZ ;  /* 0x00000020ff21723e */ /* 0x010fe400048070ff */
[----:B------:R-:W-:-:S03]  /*70b0*/  PRMT R32, RZ, 0x7610, R32 ;  /* 0x00007610ff207816 */ /* 0x000fc60000000020 */
[----:B------:R4:W-:Y:S01]  /*70c0*/  @!P1 STG.E.U8 desc[UR34][R26.64+0x1], R33 ;  /* 0x000001211a009986 */ /* 0x0009e2000c101122 */
[----:B------:R-:W-:Y:S05]  /*70d0*/  @P2 BRA `(.L_x_46) ;  /* 0x0000000000042947 */ /* 0x000fea0003800000 */
[----:B------:R0:W5:Y:S02]  /*70e0*/  LDG.E.U8 R32, desc[UR34][R28.64+0x8] ;  /* 0x000008221c207981 */ /* 0x000164000c1e1100 */
.L_x_46:
[----:B------:R-:W-:Y:S05]  /*70f0*/  BSYNC B1 ;  /* 0x0000000000017941 */ /* 0x000fea0003800000 */
.L_x_45:
[----:B-----5:R-:W-:Y:S01]  /*7100*/  LOP3.LUT R32, R32, 0xff, RZ, 0xc0, !PT ;  /* 0x000000ff20207812 */ /* 0x020fe200078ec0ff */
[----:B------:R-:W-:Y:S01]  /*7110*/  BSSY B1, `(.L_x_47) ;  /* 0x000000c000017945 */ /* 0x000fe20003800000 */
[----:B------:R-:W-:Y:S02]  /*7120*/  ISETP.GE.AND P1, PT, R35, 0xa, PT ;  /* 0x0000000a2300780c */ /* 0x000fe40003f26270 */
[----:B------:R-:W-:Y:S02]  /*7130*/  F2FP.F16.E4M3.UNPACK_B R32, R32 ;  /* 0x00000020ff20723e */ /* 0x000fe400020006ff */
[----:B------:R-:W-:-:S03]  /*7140*/  ISETP.LT.OR P4, PT, R34, 0x1, !P1 ;  /* 0x000000012200780c */ /* 0x000fc60004f81670 */
[----:B------:R-:W-:-:S05]  /*7150*/  HADD2.F32 R32, -RZ, R32.H0_H0 ;  /* 0x20000020ff207230 */ /* 0x000fca0000004100 */
[----:B----4-:R-:W-:Y:S01]  /*7160*/  FMUL R33, R32, UR19 ;  /* 0x0000001320217c20 */ /* 0x010fe20008400000 */
[----:B------:R-:W-:-:S03]  /*7170*/  PRMT R32, RZ, 0x7610, R32 ;  /* 0x00007610ff207816 */ /* 0x000fc60000000020 */
[----:B------:R-:W-:-:S05]  /*7180*/  FFMA R33, R224, UR24, R33 ;  /* 0x00000018e0217c23 */ /* 0x000fca0008000021 */
[----:B------:R-:W-:-:S05]  /*7190*/  F2FP.SATFINITE.E4M3.F32.PACK_AB_MERGE_C R33, RZ, R33, RZ ;  /* 0x00000021ff21723e */ /* 0x000fca00048070ff */
[----:B------:R4:W-:Y:S01]  /*71a0*/  @!P2 STG.E.U8 desc[UR34][R24.64+0x8], R33 ;  /* 0x000008211800a986 */ /* 0x0009e2000c101122 */
[----:B------:R-:W-:Y:S05]  /*71b0*/  @P4 BRA `(.L_x_48) ;  /* 0x0000000000044947 */ /* 0x000fea0003800000 */
[----:B------:R0:W5:Y:S02]  /*71c0*/  LDG.E.U8 R32, desc[UR34][R28.64+0x9] ;  /* 0x000009221c207981 */ /* 0x000164000c1e1100 */
.L_x_48:
[----:B------:R-:W-:Y:S05]  /*71d0*/  BSYNC B1 ;  /* 0x0000000000017941 */ /* 0x000fea0003800000 */
.L_x_47:
[----:B-----5:R-:W-:Y:S01]  /*71e0*/  LOP3.LUT R32, R32, 0xff, RZ, 0xc0, !PT ;  /* 0x000000ff20207812 */ /* 0x020fe200078ec0ff */
[----:B------:R-:W-:Y:S01]  /*71f0*/  BSSY B1, `(.L_x_49) ;  /* 0x000000b000017945 */ /* 0x000fe20003800000 */
[----:B------:R-:W-:Y:S02]  /*7200*/  ISETP.LT.OR P0, PT, R34, 0x9, !P0 ;  /* 0x000000092200780c */ /* 0x000fe40004701670 */
[----:B------:R-:W-:-:S05]  /*7210*/  F2FP.F16.E4M3.UNPACK_B R32, R32 ;  /* 0x00000020ff20723e */ /* 0x000fca00020006ff */
        /* <DEDUP_REMOVED lines=8> */
.L_x_50:
[----:B------:R-:W-:Y:S05]  /*72a0*/  BSYNC B1 ;  /* 0x0000000000017941 */ /* 0x000fea0003800000 */
.L_x_49:
[----:B-----5:R-:W-:Y:S01]  /*72b0*/  LOP3.LUT R32, R32, 0xff, RZ, 0xc0, !PT ;  /* 0x000000ff20207812 */ /* 0x020fe200078ec0ff */
[----:B------:R-:W-:Y:S01]  /*72c0*/  BSSY B1, `(.L_x_51) ;  /* 0x000000b000017945 */ /* 0x000fe20003800000 */
[----:B------:R-:W-:Y:S02]  /*72d0*/  ISETP.LT.OR P1, PT, R34, 0x9, !P1 ;  /* 0x000000092200780c */ /* 0x000fe40004f21670 */
[----:B------:R-:W-:-:S05]  /*72e0*/  F2FP.F16.E4M3.UNPACK_B R32, R32 ;  /* 0x00000020ff20723e */ /* 0x000fca00020006ff */
        /* <DEDUP_REMOVED lines=8> */
.L_x_52:
[----:B------:R-:W-:Y:S05]  /*7370*/  BSYNC B1 ;  /* 0x0000000000017941 */ /* 0x000fea0003800000 */
.L_x_51:
        /* <DEDUP_REMOVED lines=13> */
.L_x_54:
[----:B------:R-:W-:Y:S05]  /*7450*/  BSYNC B1 ;  /* 0x0000000000017941 */ /* 0x000fea0003800000 */
.L_x_53:
        /* <DEDUP_REMOVED lines=13> */
.L_x_56:
[----:B------:R-:W-:Y:S05]  /*7530*/  BSYNC B1 ;  /* 0x0000000000017941 */ /* 0x000fea0003800000 */
.L_x_55:
        /* <DEDUP_REMOVED lines=12> */
.L_x_58:
[----:B------:R-:W-:Y:S05]  /*7600*/  BSYNC B1 ;  /* 0x0000000000017941 */ /* 0x000fea0003800000 */
.L_x_57:
        /* <DEDUP_REMOVED lines=12> */
.L_x_60:
[----:B------:R-:W-:Y:S05]  /*76d0*/  BSYNC B1 ;  /* 0x0000000000017941 */ /* 0x000fea0003800000 */
.L_x_59:
        /* <DEDUP_REMOVED lines=13> */
.L_x_62:
[----:B------:R-:W-:Y:S05]  /*77b0*/  BSYNC B1 ;  /* 0x0000000000017941 */ /* 0x000fea0003800000 */
.L_x_61:
        /* <DEDUP_REMOVED lines=13> */
.L_x_64:
[----:B------:R-:W-:Y:S05]  /*7890*/  BSYNC B1 ;  /* 0x0000000000017941 */ /* 0x000fea0003800000 */
.L_x_63:
        /* <DEDUP_REMOVED lines=12> */
.L_x_66:
[----:B------:R-:W-:Y:S05]  /*7960*/  BSYNC B1 ;  /* 0x0000000000017941 */ /* 0x000fea0003800000 */
.L_x_65:
        /* <DEDUP_REMOVED lines=12> */
.L_x_68:
[----:B------:R-:W-:Y:S05]  /*7a30*/  BSYNC B1 ;  /* 0x0000000000017941 */ /* 0x000fea0003800000 */
.L_x_67:
        /* <DEDUP_REMOVED lines=13> */
.L_x_70:
[----:B------:R-:W-:Y:S05]  /*7b10*/  BSYNC B1 ;  /* 0x0000000000017941 */ /* 0x000fea0003800000 */
.L_x_69:
        /* <DEDUP_REMOVED lines=13> */
.L_x_72:
[----:B------:R-:W-:Y:S05]  /*7bf0*/  BSYNC B1 ;  /* 0x0000000000017941 */ /* 0x000fea0003800000 */
.L_x_71:
        /* <DEDUP_REMOVED lines=12> */
.L_x_74:
[----:B------:R-:W-:Y:S05]  /*7cc0*/  BSYNC B1 ;  /* 0x0000000000017941 */ /* 0x000fea0003800000 */
.L_x_73:
        /* <DEDUP_REMOVED lines=12> */
.L_x_76:
[----:B------:R-:W-:Y:S05]  /*7d90*/  BSYNC B1 ;  /* 0x0000000000017941 */ /* 0x000fea0003800000 */
.L_x_75:
        /* <DEDUP_REMOVED lines=13> */
.L_x_78:
[----:B------:R-:W-:Y:S05]  /*7e70*/  BSYNC B1 ;  /* 0x0000000000017941 */ /* 0x000fea0003800000 */
.L_x_77:
        /* <DEDUP_REMOVED lines=13> */
.L_x_80:
[----:B------:R-:W-:Y:S05]  /*7f50*/  BSYNC B1 ;  /* 0x0000000000017941 */ /* 0x000fea0003800000 */
.L_x_79:
        /* <DEDUP_REMOVED lines=12> */
.L_x_82:
[----:B------:R-:W-:Y:S05]  /*8020*/  BSYNC B1 ;  /* 0x0000000000017941 */ /* 0x000fea0003800000 */
.L_x_81:
        /* <DEDUP_REMOVED lines=12> */
.L_x_84:
[----:B------:R-:W-:Y:S05]  /*80f0*/  BSYNC B1 ;  /* 0x0000000000017941 */ /* 0x000fea0003800000 */
.L_x_83:
        /* <DEDUP_REMOVED lines=13> */
.L_x_86:
[----:B------:R-:W-:Y:S05]  /*81d0*/  BSYNC B1 ;  /* 0x0000000000017941 */ /* 0x000fea0003800000 */
.L_x_85:
        /* <DEDUP_REMOVED lines=13> */
.L_x_88:
[----:B------:R-:W-:Y:S05]  /*82b0*/  BSYNC B1 ;  /* 0x0000000000017941 */ /* 0x000fea0003800000 */
.L_x_87:
        /* <DEDUP_REMOVED lines=12> */
.L_x_90:
[----:B------:R-:W-:Y:S05]  /*8380*/  BSYNC B1 ;  /* 0x0000000000017941 */ /* 0x000fea0003800000 */
.L_x_89:
        /* <DEDUP_REMOVED lines=12> */
.L_x_92:
[----:B------:R-:W-:Y:S05]  /*8450*/  BSYNC B1 ;  /* 0x0000000000017941 */ /* 0x000fea0003800000 */
.L_x_91:
        /* <DEDUP_REMOVED lines=13> */
.L_x_94:
[----:B------:R-:W-:Y:S05]  /*8530*/  BSYNC B1 ;  /* 0x0000000000017941 */ /* 0x000fea0003800000 */
.L_x_93:
        /* <DEDUP_REMOVED lines=13> */
.L_x_96:
[----:B------:R-:W-:Y:S05]  /*8610*/  BSYNC B1 ;  /* 0x0000000000017941 */ /* 0x000fea0003800000 */
.L_x_95:
        /* <DEDUP_REMOVED lines=12> */
.L_x_98:
[----:B------:R-:W-:Y:S05]  /*86e0*/  BSYNC B1 ;  /* 0x0000000000017941 */ /* 0x000fea0003800000 */
.L_x_97:
        /* <DEDUP_REMOVED lines=12> */
.L_x_100:
[----:B------:R-:W-:Y:S05]  /*87b0*/  BSYNC B1 ;  /* 0x0000000000017941 */ /* 0x000fea0003800000 */
.L_x_99:
        /* <DEDUP_REMOVED lines=13> */
.L_x_102:
[----:B------:R-:W-:Y:S05]  /*8890*/  BSYNC B1 ;  /* 0x0000000000017941 */ /* 0x000fea0003800000 */
.L_x_101:
        /* <DEDUP_REMOVED lines=13> */
.L_x_104:
[----:B------:R-:W-:Y:S05]  /*8970*/  BSYNC B1 ;  /* 0x0000000000017941 */ /* 0x000fea0003800000 */
.L_x_103:
        /* <DEDUP_REMOVED lines=12> */
.L_x_106:
[----:B------:R-:W-:Y:S05]  /*8a40*/  BSYNC B1 ;  /* 0x0000000000017941 */ /* 0x000fea0003800000 */
.L_x_105:
        /* <DEDUP_REMOVED lines=12> */
.L_x_108:
[----:B------:R-:W-:Y:S05]  /*8b10*/  BSYNC B1 ;  /* 0x0000000000017941 */ /* 0x000fea0003800000 */
.L_x_107:
        /* <DEDUP_REMOVED lines=13> */
.L_x_110:
[----:B------:R-:W-:Y:S05]  /*8bf0*/  BSYNC B1 ;  /* 0x0000000000017941 */ /* 0x000fea0003800000 */
.L_x_109:
        /* <DEDUP_REMOVED lines=13> */
.L_x_112:
[----:B------:R-:W-:Y:S05]  /*8cd0*/  BSYNC B1 ;  /* 0x0000000000017941 */ /* 0x000fea0003800000 */
.L_x_111:
        /* <DEDUP_REMOVED lines=12> */
.L_x_114:
[----:B------:R-:W-:Y:S05]  /*8da0*/  BSYNC B1 ;  /* 0x0000000000017941 */ /* 0x000fea0003800000 */
.L_x_113:
        /* <DEDUP_REMOVED lines=12> */
.L_x_116:
[----:B------:R-:W-:Y:S05]  /*8e70*/  BSYNC B1 ;  /* 0x0000000000017941 */ /* 0x000fea0003800000 */
.L_x_115:
        /* <DEDUP_REMOVED lines=13> */
.L_x_118:
[----:B------:R-:W-:Y:S05]  /*8f50*/  BSYNC B1 ;  /* 0x0000000000017941 */ /* 0x000fea0003800000 */
.L_x_117:
        /* <DEDUP_REMOVED lines=13> */
.L_x_120:
[----:B------:R-:W-:Y:S05]  /*9030*/  BSYNC B1 ;  /* 0x0000000000017941 */ /* 0x000fea0003800000 */
.L_x_119:
        /* <DEDUP_REMOVED lines=12> */
.L_x_122:
[----:B------:R-:W-:Y:S05]  /*9100*/  BSYNC B1 ;  /* 0x0000000000017941 */ /* 0x000fea0003800000 */
.L_x_121:
        /* <DEDUP_REMOVED lines=12> */
.L_x_124:
[----:B------:R-:W-:Y:S05]  /*91d0*/  BSYNC B1 ;  /* 0x0000000000017941 */ /* 0x000fea0003800000 */
.L_x_123:
        /* <DEDUP_REMOVED lines=13> */
.L_x_126:
[----:B------:R-:W-:Y:S05]  /*92b0*/  BSYNC B1 ;  /* 0x0000000000017941 */ /* 0x000fea0003800000 */
.L_x_125:
        /* <DEDUP_REMOVED lines=13> */
.L_x_128:
[----:B------:R-:W-:Y:S05]  /*9390*/  BSYNC B1 ;  /* 0x0000000000017941 */ /* 0x000fea0003800000 */
.L_x_127:
        /* <DEDUP_REMOVED lines=12> */
.L_x_130:
[----:B------:R-:W-:Y:S05]  /*9460*/  BSYNC B1 ;  /* 0x0000000000017941 */ /* 0x000fea0003800000 */
.L_x_129:
        /* <DEDUP_REMOVED lines=12> */
.L_x_132:
[----:B------:R-:W-:Y:S05]  /*9530*/  BSYNC B1 ;  /* 0x0000000000017941 */ /* 0x000fea0003800000 */
.L_x_131:
        /* <DEDUP_REMOVED lines=13> */
.L_x_134:
[----:B------:R-:W-:Y:S05]  /*9610*/  BSYNC B1 ;  /* 0x0000000000017941 */ /* 0x000fea0003800000 */
.L_x_133:
        /* <DEDUP_REMOVED lines=13> */
.L_x_136:
[----:B------:R-:W-:Y:S05]  /*96f0*/  BSYNC B1 ;  /* 0x0000000000017941 */ /* 0x000fea0003800000 */
.L_x_135:
        /* <DEDUP_REMOVED lines=12> */
.L_x_138:
[----:B------:R-:W-:Y:S05]  /*97c0*/  BSYNC B1 ;  /* 0x0000000000017941 */ /* 0x000fea0003800000 */
.L_x_137:
        /* <DEDUP_REMOVED lines=12> */
.L_x_140:
[----:B------:R-:W-:Y:S05]  /*9890*/  BSYNC B1 ;  /* 0x0000000000017941 */ /* 0x000fea0003800000 */
.L_x_139:
        /* <DEDUP_REMOVED lines=13> */
.L_x_142:
[----:B------:R-:W-:Y:S05]  /*9970*/  BSYNC B1 ;  /* 0x0000000000017941 */ /* 0x000fea0003800000 */
.L_x_141:
        /* <DEDUP_REMOVED lines=13> */
.L_x_144:
[----:B------:R-:W-:Y:S05]  /*9a50*/  BSYNC B1 ;  /* 0x0000000000017941 */ /* 0x000fea0003800000 */
.L_x_143:
        /* <DEDUP_REMOVED lines=12> */
.L_x_146:
[----:B------:R-:W-:Y:S05]  /*9b20*/  BSYNC B1 ;  /* 0x0000000000017941 */ /* 0x000fea0003800000 */
.L_x_145:
        /* <DEDUP_REMOVED lines=12> */
.L_x_148:
[----:B------:R-:W-:Y:S05]  /*9bf0*/  BSYNC B1 ;  /* 0x0000000000017941 */ /* 0x000fea0003800000 */
.L_x_147:
        /* <DEDUP_REMOVED lines=13> */
.L_x_150:
[----:B------:R-:W-:Y:S05]  /*9cd0*/  BSYNC B1 ;  /* 0x0000000000017941 */ /* 0x000fea0003800000 */
.L_x_149:
        /* <DEDUP_REMOVED lines=13> */
.L_x_152:
[----:B------:R-:W-:Y:S05]  /*9db0*/  BSYNC B1 ;  /* 0x0000000000017941 */ /* 0x000fea0003800000 */
.L_x_151:
        /* <DEDUP_REMOVED lines=12> */
.L_x_154:
[----:B------:R-:W-:Y:S05]  /*9e80*/  BSYNC B1 ;  /* 0x0000000000017941 */ /* 0x000fea0003800000 */
.L_x_153:
        /* <DEDUP_REMOVED lines=12> */
.L_x_156:
[----:B------:R-:W-:Y:S05]  /*9f50*/  BSYNC B1 ;  /* 0x0000000000017941 */ /* 0x000fea0003800000 */
.L_x_155:
        /* <DEDUP_REMOVED lines=13> */
.L_x_158:
[----:B------:R-:W-:Y:S05]  /*a030*/  BSYNC B1 ;  /* 0x0000000000017941 */ /* 0x000fea0003800000 */
.L_x_157:
        /* <DEDUP_REMOVED lines=13> */
.L_x_160:
[----:B------:R-:W-:Y:S05]  /*a110*/  BSYNC B1 ;  /* 0x0000000000017941 */ /* 0x000fea0003800000 */
.L_x_159:
        /* <DEDUP_REMOVED lines=12> */
.L_x_162:
[----:B------:R-:W-:Y:S05]  /*a1e0*/  BSYNC B1 ;  /* 0x0000000000017941 */ /* 0x000fea0003800000 */
.L_x_161:
        /* <DEDUP_REMOVED lines=12> */
.L_x_164:
[----:B------:R-:W-:Y:S05]  /*a2b0*/  BSYNC B1 ;  /* 0x0000000000017941 */ /* 0x000fea0003800000 */
.L_x_163:
        /* <DEDUP_REMOVED lines=13> */
.L_x_166:
[----:B------:R-:W-:Y:S05]  /*a390*/  BSYNC B1 ;  /* 0x0000000000017941 */ /* 0x000fea0003800000 */
.L_x_165:
        /* <DEDUP_REMOVED lines=13> */
.L_x_168:
[----:B------:R-:W-:Y:S05]  /*a470*/  BSYNC B1 ;  /* 0x0000000000017941 */ /* 0x000fea0003800000 */
.L_x_167:
        /* <DEDUP_REMOVED lines=12> */
.L_x_170:
[----:B------:R-:W-:Y:S05]  /*a540*/  BSYNC B1 ;  /* 0x0000000000017941 */ /* 0x000fea0003800000 */
.L_x_169:
        /* <DEDUP_REMOVED lines=12> */
.L_x_172:
[----:B------:R-:W-:Y:S05]  /*a610*/  BSYNC B1 ;  /* 0x0000000000017941 */ /* 0x000fea0003800000 */
.L_x_171:
        /* <DEDUP_REMOVED lines=13> */
.L_x_174:
[----:B------:R-:W-:Y:S05]  /*a6f0*/  BSYNC B1 ;  /* 0x0000000000017941 */ /* 0x000fea0003800000 */
.L_x_173:
        /* <DEDUP_REMOVED lines=13> */
.L_x_176:
[----:B------:R-:W-:Y:S05]  /*a7d0*/  BSYNC B1 ;  /* 0x0000000000017941 */ /* 0x000fea0003800000 */
.L_x_175:
        /* <DEDUP_REMOVED lines=12> */
.L_x_178:
[----:B------:R-:W-:Y:S05]  /*a8a0*/  BSYNC B1 ;  /* 0x0000000000017941 */ /* 0x000fea0003800000 */
.L_x_177:
        /* <DEDUP_REMOVED lines=12> */
.L_x_180:
[----:B------:R-:W-:Y:S05]  /*a970*/  BSYNC B1 ;  /* 0x0000000000017941 */ /* 0x000fea0003800000 */
.L_x_179:
        /* <DEDUP_REMOVED lines=13> */
.L_x_182:
[----:B------:R-:W-:Y:S05]  /*aa50*/  BSYNC B1 ;  /* 0x0000000000017941 */ /* 0x000fea0003800000 */
.L_x_181:
        /* <DEDUP_REMOVED lines=13> */
.L_x_184:
[----:B------:R-:W-:Y:S05]  /*ab30*/  BSYNC B1 ;  /* 0x0000000000017941 */ /* 0x000fea0003800000 */
.L_x_183:
        /* <DEDUP_REMOVED lines=12> */
.L_x_186:
[----:B------:R-:W-:Y:S05]  /*ac00*/  BSYNC B1 ;  /* 0x0000000000017941 */ /* 0x000fea0003800000 */
.L_x_185:
        /* <DEDUP_REMOVED lines=12> */
.L_x_188:
[----:B------:R-:W-:Y:S05]  /*acd0*/  BSYNC B1 ;  /* 0x0000000000017941 */ /* 0x000fea0003800000 */
.L_x_187:
        /* <DEDUP_REMOVED lines=13> */
.L_x_190:
[----:B------:R-:W-:Y:S05]  /*adb0*/  BSYNC B1 ;  /* 0x0000000000017941 */ /* 0x000fea0003800000 */
.L_x_189:
        /* <DEDUP_REMOVED lines=13> */
.L_x_192:
[----:B------:R-:W-:Y:S05]  /*ae90*/  BSYNC B1 ;  /* 0x0000000000017941 */ /* 0x000fea0003800000 */
.L_x_191:
        /* <DEDUP_REMOVED lines=12> */
.L_x_194:
[----:B------:R-:W-:Y:S05]  /*af60*/  BSYNC B1 ;  /* 0x0000000000017941 */ /* 0x000fea0003800000 */
.L_x_193:
        /* <DEDUP_REMOVED lines=12> */
.L_x_196:
[----:B------:R-:W-:Y:S05]  /*b030*/  BSYNC B1 ;  /* 0x0000000000017941 */ /* 0x000fea0003800000 */
.L_x_195:
        /* <DEDUP_REMOVED lines=13> */
.L_x_198:
[----:B------:R-:W-:Y:S05]  /*b110*/  BSYNC B1 ;  /* 0x0000000000017941 */ /* 0x000fea0003800000 */
.L_x_197:
        /* <DEDUP_REMOVED lines=13> */
.L_x_200:
[----:B------:R-:W-:Y:S05]  /*b1f0*/  BSYNC B1 ;  /* 0x0000000000017941 */ /* 0x000fea0003800000 */
.L_x_199:
        /* <DEDUP_REMOVED lines=12> */
.L_x_202:
[----:B------:R-:W-:Y:S05]  /*b2c0*/  BSYNC B1 ;  /* 0x0000000000017941 */ /* 0x000fea0003800000 */
.L_x_201:
        /* <DEDUP_REMOVED lines=12> */
.L_x_204:
[----:B------:R-:W-:Y:S05]  /*b390*/  BSYNC B1 ;  /* 0x0000000000017941 */ /* 0x000fea0003800000 */
.L_x_203:
        /* <DEDUP_REMOVED lines=13> */
.L_x_206:
[----:B------:R-:W-:Y:S05]  /*b470*/  BSYNC B1 ;  /* 0x0000000000017941 */ /* 0x000fea0003800000 */
.L_x_205:
        /* <DEDUP_REMOVED lines=13> */
.L_x_208:
[----:B------:R-:W-:Y:S05]  /*b550*/  BSYNC B1 ;  /* 0x0000000000017941 */ /* 0x000fea0003800000 */
.L_x_207:
[----:B-----5:R-:W-:Y:S01]  /*b560*/  LOP3.LUT R32, R32, 0xff, RZ, 0xc0, !PT ;  /* 0x000000ff20207812 */ /* 0x020fe200078ec0ff */
[----:B------:R-:W-:Y:S01]  /*b570*/  BSSY B1, `(.L_x_209) ;  /* 0x000000b000017945 */ /* 0x000fe20003800000 */
[----:B------:R-:W-:Y:S02]  /*b580*/  ISETP.LT.OR P0, PT, R34, 0x9, !P0 ;  /* 0x000000092200780c */ /* 0x000fe40004701670 */
[----:B------:R-:W-:-:S05]  /*b590*/  F2FP.F16.E4M3.UNPACK_B R32, R32 ;  /* 0x00000020ff20723e */ /* 0x000fca00020006ff */
[----:B------:R-:W-:-:S05]  /*b5a0*/  HADD2.F32 R32, -RZ, R32.H0_H0 ;  /* 0x20000020ff207230 */ /* 0x000fca0000004100 */
[----:B------:R-:W-:-:S04]  /*b5b0*/  FMUL R32, R32, UR19 ;  /* 0x0000001320207c20 */ /* 0x000fc80008400000 */
[----:B------:R-:W-:Y:S01]  /*b5c0*/  FFMA R32, R23, UR24, R32 ;  /* 0x0000001817207c23 */ /* 0x000fe20008000020 */
[----:B------:R-:W-:-:S04]  /*b5d0*/  PRMT R23, RZ, 0x7610, R23 ;  /* 0x00007610ff177816 */ /* 0x000fc80000000017 */
[----:B----4-:R-:W-:-:S05]  /*b5e0*/  F2FP.SATFINITE.E4M3.F32.PACK_AB_MERGE_C R33, RZ, R32, RZ ;  /* 0x00000020ff21723e */ /* 0x010fca00048070ff */
[----:B------:R4:W-:Y:S01]  /*b5f0*/  @!P4 STG.E.U8 desc[UR34][R24.64+0xa9], R33 ;  /* 0x0000a9211800c986 */ /* 0x0009e2000c101122 */
[----:B------:R-:W-:Y:S05]  /*b600*/  @P0 BRA `(.L_x_210) ;  /* 0x0000000000040947 */ /* 0x000fea0003800000 */
[----:B------:R0:W5:Y:S02]  /*b610*/  LDG.E.U8 R23, desc[UR34][R30.64+0xa8] ;  /* 0x0000a8221e177981 */ /* 0x000164000c1e1100 */
.L_x_210:
[----:B------:R-:W-:Y:S05]  /*b620*/  BSYNC B1 ;  /* 0x0000000000017941 */ /* 0x000fea0003800000 */
.L_x_209:
        /* <DEDUP_REMOVED lines=8> */
[----:B------:R-:W-:-:S05]  /*b6b0*/  F2FP.SATFINITE.E4M3.F32.PACK_AB_MERGE_C R23, RZ, R23, RZ ;  /* 0x00000017ff17723e */ /* 0x000fca00048070ff */
[----:B------:R0:W-:Y:S01]  /*b6c0*/  @!P0 STG.E.U8 desc[UR34][R26.64+0xa8], R23 ;  /* 0x0000a8171a008986 */ /* 0x0001e2000c101122 */
[----:B------:R-:W-:Y:S05]  /*b6d0*/  @P1 BRA `(.L_x_212) ;  /* 0x0000000000041947 */ /* 0x000fea0003800000 */
[----:B------:R0:W5:Y:S02]  /*b6e0*/  LDG.E.U8 R22, desc[UR34][R30.64+0xa9] ;  /* 0x0000a9221e167981 */ /* 0x000164000c1e1100 */
.L_x_212:
[----:B------:R-:W-:Y:S05]  /*b6f0*/  BSYNC B1 ;  /* 0x0000000000017941 */ /* 0x000fea0003800000 */
.L_x_211:
[----:B-----5:R-:W-:Y:S01]  /*b700*/  LOP3.LUT R22, R22, 0xff, RZ, 0xc0, !PT ;  /* 0x000000ff16167812 */ /* 0x020fe200078ec0ff */
[----:B------:R-:W-:Y:S01]  /*b710*/  BSSY B1, `(.L_x_213) ;  /* 0x000000c000017945 */ /* 0x000fe20003800000 */
[----:B------:R-:W-:Y:S02]  /*b720*/  ISETP.GE.AND P0, PT, R35, 0xb1, PT ;  /* 0x000000b12300780c */ /* 0x000fe40003f06270 */
[----:B------:R-:W-:Y:S02]  /*b730*/  F2FP.F16.E4M3.UNPACK_B R22, R22 ;  /* 0x00000016ff16723e */ /* 0x000fe400020006ff */
[----:B------:R-:W-:-:S03]  /*b740*/  ISETP.LT.OR P2, PT, R34, 0x1, !P0 ;  /* 0x000000012200780c */ /* 0x000fc60004741670 */
[----:B------:R-:W-:-:S05]  /*b750*/  HADD2.F32 R22, -RZ, R22.H0_H0 ;  /* 0x20000016ff167230 */ /* 0x000fca0000004100 */
[----:B------:R-:W-:-:S04]  /*b760*/  FMUL R22, R22, UR19 ;  /* 0x0000001316167c20 */ /* 0x000fc80008400000 */
[----:B------:R-:W-:Y:S01]  /*b770*/  FFMA R22, R21, UR24, R22 ;  /* 0x0000001815167c23 */ /* 0x000fe20008000016 */
[----:B------:R-:W-:-:S04]  /*b780*/  PRMT R21, RZ, 0x7610, R21 ;  /* 0x00007610ff157816 */ /* 0x000fc80000000015 */
[----:B0-----:R-:W-:-:S05]  /*b790*/  F2FP.SATFINITE.E4M3.F32.PACK_AB_MERGE_C R23, RZ, R22, RZ ;  /* 0x00000016ff17723e */ /* 0x001fca00048070ff */
[----:B------:R0:W-:Y:S01]  /*b7a0*/  @!P1 STG.E.U8 desc[UR34][R26.64+0xa9], R23 ;  /* 0x0000a9171a009986 */ /* 0x0001e2000c101122 */
[----:B------:R-:W-:Y:S05]  /*b7b0*/  @P2 BRA `(.L_x_214) ;  /* 0x0000000000042947 */ /* 0x000fea0003800000 */
[----:B------:R0:W5:Y:S02]  /*b7c0*/  LDG.E.U8 R21, desc[UR34][R28.64+0xb0] ;  /* 0x0000b0221c157981 */ /* 0x000164000c1e1100 */
.L_x_214:
[----:B------:R-:W-:Y:S05]  /*b7d0*/  BSYNC B1 ;  /* 0x0000000000017941 */ /* 0x000fea0003800000 */
.L_x_213:
        /* <DEDUP_REMOVED lines=13> */
.L_x_216:
[----:B------:R-:W-:Y:S05]  /*b8b0*/  BSYNC B1 ;  /* 0x0000000000017941 */ /* 0x000fea0003800000 */
.L_x_215:
        /* <DEDUP_REMOVED lines=12> */
.L_x_218:
[----:B------:R-:W-:Y:S05]  /*b980*/  BSYNC B1 ;  /* 0x0000000000017941 */ /* 0x000fea0003800000 */
.L_x_217:
        /* <DEDUP_REMOVED lines=12> */
.L_x_220:
[----:B------:R-:W-:Y:S05]  /*ba50*/  BSYNC B1 ;  /* 0x0000000000017941 */ /* 0x000fea0003800000 */
.L_x_219:
        /* <DEDUP_REMOVED lines=13> */
.L_x_222:
[----:B------:R-:W-:Y:S05]  /*bb30*/  BSYNC B1 ;  /* 0x0000000000017941 */ /* 0x000fea0003800000 */
.L_x_221:
        /* <DEDUP_REMOVED lines=13> */
.L_x_224:
[----:B------:R-:W-:Y:S05]  /*bc10*/  BSYNC B1 ;  /* 0x0000000000017941 */ /* 0x000fea0003800000 */
.L_x_223:
        /* <DEDUP_REMOVED lines=12> */
.L_x_226:
[----:B------:R-:W-:Y:S05]  /*bce0*/  BSYNC B1 ;  /* 0x0000000000017941 */ /* 0x000fea0003800000 */
.L_x_225:
        /* <DEDUP_REMOVED lines=12> */
.L_x_228:
[----:B------:R-:W-:Y:S05]  /*bdb0*/  BSYNC B1 ;  /* 0x0000000000017941 */ /* 0x000fea0003800000 */
.L_x_227:
        /* <DEDUP_REMOVED lines=13> */
.L_x_230:
[----:B------:R-:W-:Y:S05]  /*be90*/  BSYNC B1 ;  /* 0x0000000000017941 */ /* 0x000fea0003800000 */
.L_x_229:
        /* <DEDUP_REMOVED lines=13> */
.L_x_232:
[----:B------:R-:W-:Y:S05]  /*bf70*/  BSYNC B1 ;  /* 0x0000000000017941 */ /* 0x000fea0003800000 */
.L_x_231:
        /* <DEDUP_REMOVED lines=12> */
.L_x_234:
[----:B------:R-:W-:Y:S05]  /*c040*/  BSYNC B1 ;  /* 0x0000000000017941 */ /* 0x000fea0003800000 */
.L_x_233:
        /* <DEDUP_REMOVED lines=12> */
.L_x_236:
[----:B------:R-:W-:Y:S05]  /*c110*/  BSYNC B1 ;  /* 0x0000000000017941 */ /* 0x000fea0003800000 */
.L_x_235:
        /* <DEDUP_REMOVED lines=13> */
.L_x_238:
[----:B------:R-:W-:Y:S05]  /*c1f0*/  BSYNC B1 ;  /* 0x0000000000017941 */ /* 0x000fea0003800000 */
.L_x_237:
        /* <DEDUP_REMOVED lines=13> */
.L_x_240:
[----:B------:R-:W-:Y:S05]  /*c2d0*/  BSYNC B1 ;  /* 0x0000000000017941 */ /* 0x000fea0003800000 */
.L_x_239:
        /* <DEDUP_REMOVED lines=12> */
.L_x_242:
[----:B------:R-:W-:Y:S05]  /*c3a0*/  BSYNC B1 ;  /* 0x0000000000017941 */ /* 0x000fea0003800000 */
.L_x_241:
        /* <DEDUP_REMOVED lines=12> */
.L_x_244:
[----:B------:R-:W-:Y:S05]  /*c470*/  BSYNC B1 ;  /* 0x0000000000017941 */ /* 0x000fea0003800000 */
.L_x_243:
        /* <DEDUP_REMOVED lines=13> */
.L_x_246:
[----:B------:R-:W-:Y:S05]  /*c550*/  BSYNC B1 ;  /* 0x0000000000017941 */ /* 0x000fea0003800000 */
.L_x_245:
        /* <DEDUP_REMOVED lines=13> */
.L_x_248:
[----:B------:R-:W-:Y:S05]  /*c630*/  BSYNC B1 ;  /* 0x0000000000017941 */ /* 0x000fea0003800000 */
.L_x_247:
        /* <DEDUP_REMOVED lines=12> */
.L_x_250:
[----:B------:R-:W-:Y:S05]  /*c700*/  BSYNC B1 ;  /* 0x0000000000017941 */ /* 0x000fea0003800000 */
.L_x_249:
        /* <DEDUP_REMOVED lines=12> */
.L_x_252:
[----:B------:R-:W-:Y:S05]  /*c7d0*/  BSYNC B1 ;  /* 0x0000000000017941 */ /* 0x000fea0003800000 */
.L_x_251:
[----:B-----5:R-:W-:Y:S01]  /*c7e0*/  LOP3.LUT R2, R2, 0xff, RZ, 0xc0, !PT ;  /* 0x000000ff02027812 */ /* 0x020fe200078ec0ff */
[----:B------:R-:W-:Y:S01]  /*c7f0*/  BSSY B1, `(.L_x_253) ;  /* 0x000000c000017945 */ /* 0x000fe20003800000 */
[----:B------:R-:W-:Y:S02]  /*c800*/  ISETP.GE.AND P0, PT, R35, 0xd9, PT ;  /* 0x000000d92300780c */ /* 0x000fe40003f06270 */
[----:B------:R-:W-:Y:S02]  /*c810*/  F2FP.F16.E4M3.UNPACK_B R2, R2 ;  /* 0x00000002ff02723e */ /* 0x000fe400020006ff */
[----:B------:R-:W-:-:S03]  /*c820*/  ISETP.LT.OR P2, PT, R34, 0x1, !P0 ;  /* 0x000000012200780c */ /* 0x000fc60004741670 */
[----:B------:R-:W-:-:S05]  /*c830*/  HADD2.F32 R2, -RZ, R2.H0_H0 ;  /* 0x20000002ff027230 */ /* 0x000fca0000004100 */
[----:B0-----:R-:W-:-:S04]  /*c840*/  FMUL R3, R2, UR19 ;  /* 0x0000001302037c20 */ /* 0x001fc80008400000 */
[----:B------:R-:W-:Y:S01]  /*c850*/  FFMA R3, R0, UR24, R3 ;  /* 0x0000001800037c23 */ /* 0x000fe20008000003 */
[----:B------:R-:W-:-:S04]  /*c860*/  PRMT R0, RZ, 0x7610, R0 ;  /* 0x00007610ff007816 */ /* 0x000fc80000000000 */
[----:B------:R-:W-:-:S05]  /*c870*/  F2FP.SATFINITE.E4M3.F32.PACK_AB_MERGE_C R3, RZ, R3, RZ ;  /* 0x00000003ff03723e */ /* 0x000fca00048070ff */
[----:B------:R0:W-:Y:S01]  /*c880*/  @!P1 STG.E.U8 desc[UR34][R26.64+0xd1], R3 ;  /* 0x0000d1031a009986 */ /* 0x0001e2000c101122 */
[----:B------:R-:W-:Y:S05]  /*c890*/  @P2 BRA `(.L_x_254) ;  /* 0x0000000000042947 */ /* 0x000fea0003800000 */
[----:B------:R0:W5:Y:S02]  /*c8a0*/  LDG.E.U8 R0, desc[UR34][R28.64+0xd8] ;  /* 0x0000d8221c007981 */ /* 0x000164000c1e1100 */
.L_x_254:
[----:B------:R-:W-:Y:S05]  /*c8b0*/  BSYNC B1 ;  /* 0x0000000000017941 */ /* 0x000fea0003800000 */
.L_x_253:
[----:B------:R-:W2:Y:S01]  /*c8c0*/  LDL.LU R2, [R1] ;  /* 0x0000000001027983 */ /* 0x000ea20000300800 */
[----:B-----5:R-:W-:Y:S01]  /*c8d0*/  LOP3.LUT R0, R0, 0xff, RZ, 0xc0, !PT ;  /* 0x000000ff00007812 */ /* 0x020fe200078ec0ff */
[----:B------:R-:W-:Y:S01]  /*c8e0*/  BSSY B1, `(.L_x_255) ;  /* 0x000000c000017945 */ /* 0x000fe20003800000 */
[----:B------:R-:W-:Y:S02]  /*c8f0*/  ISETP.GE.AND P1, PT, R35, 0xda, PT ;  /* 0x000000da2300780c */ /* 0x000fe40003f26270 */
[----:B------:R-:W-:Y:S02]  /*c900*/  F2FP.F16.E4M3.UNPACK_B R0, R0 ;  /* 0x00000000ff00723e */ /* 0x000fe400020006ff */
[----:B------:R-:W-:-:S03]  /*c910*/  ISETP.LT.OR P4, PT, R34, 0x1, !P1 ;  /* 0x000000012200780c */ /* 0x000fc60004f81670 */
[----:B------:R-:W-:-:S05]  /*c920*/  HADD2.F32 R0, -RZ, R0.H0_H0 ;  /* 0x20000000ff007230 */ /* 0x000fca0000004100 */
[----:B------:R-:W-:-:S04]  /*c930*/  FMUL R0, R0, UR19 ;  /* 0x0000001300007c20 */ /* 0x000fc80008400000 */
[----:B--2---:R-:W-:-:S05]  /*c940*/  FFMA R0, R2, UR24, R0 ;  /* 0x0000001802007c23 */ /* 0x004fca0008000000 */
[----:B0-----:R-:W-:Y:S02]  /*c950*/  F2FP.SATFINITE.E4M3.F32.PACK_AB_MERGE_C R3, RZ, R0, RZ ;  /* 0x00000000ff03723e */ /* 0x001fe400048070ff */
[----:B------:R-:W-:-:S03]  /*c960*/  PRMT R0, RZ, 0x7610, R0 ;  /* 0x00007610ff007816 */ /* 0x000fc60000000000 */
[----:B------:R0:W-:Y:S01]  /*c970*/  @!P2 STG.E.U8 desc[UR34][R24.64+0xd8], R3 ;  /* 0x0000d8031800a986 */ /* 0x0001e2000c101122 */
[----:B------:R-:W-:Y:S05]  /*c980*/  @P4 BRA `(.L_x_256) ;  /* 0x0000000000044947 */ /* 0x000fea0003800000 */
[----:B------:R2:W5:Y:S02]  /*c990*/  LDG.E.U8 R0, desc[UR34][R28.64+0xd9] ;  /* 0x0000d9221c007981 */ /* 0x000564000c1e1100 */
.L_x_256:
[----:B------:R-:W-:Y:S05]  /*c9a0*/  BSYNC B1 ;  /* 0x0000000000017941 */ /* 0x000fea0003800000 */
.L_x_255:
[----:B------:R-:W3:Y:S01]  /*c9b0*/  LDL.LU R2, [R1+0x4] ;  /* 0x0000040001027983 */ /* 0x000ee20000300800 */
[----:B-----5:R-:W-:Y:S01]  /*c9c0*/  LOP3.LUT R0, R0, 0xff, RZ, 0xc0, !PT ;  /* 0x000000ff00007812 */ /* 0x020fe200078ec0ff */
[----:B------:R-:W-:Y:S01]  /*c9d0*/  BSSY B1, `(.L_x_257) ;  /* 0x000000b000017945 */ /* 0x000fe20003800000 */
[----:B------:R-:W-:Y:S02]  /*c9e0*/  ISETP.LT.OR P0, PT, R34, 0x9, !P0 ;  /* 0x000000092200780c */ /* 0x000fe40004701670 */
[----:B------:R-:W-:-:S05]  /*c9f0*/  F2FP.F16.E4M3.UNPACK_B R0, R0 ;  /* 0x00000000ff00723e */ /* 0x000fca00020006ff */
[----:B------:R-:W-:-:S05]  /*ca00*/  HADD2.F32 R0, -RZ, R0.H0_H0 ;  /* 0x20000000ff007230 */ /* 0x000fca0000004100 */
[----:B------:R-:W-:-:S04]  /*ca10*/  FMUL R0, R0, UR19 ;  /* 0x0000001300007c20 */ /* 0x000fc80008400000 */
[----:B---3--:R-:W-:-:S05]  /*ca20*/  FFMA R0, R2, UR24, R0 ;  /* 0x0000001802007c23 */ /* 0x008fca0008000000 */
[----:B0-----:R-:W-:Y:S02]  /*ca30*/  F2FP.SATFINITE.E4M3.F32.PACK_AB_MERGE_C R3, RZ, R0, RZ ;  /* 0x00000000ff03723e */ /* 0x001fe400048070ff */
[----:B------:R-:W-:-:S03]  /*ca40*/  PRMT R0, RZ, 0x7610, R0 ;  /* 0x00007610ff007816 */ /* 0x000fc60000000000 */
[----:B------:R0:W-:Y:S01]  /*ca50*/  @!P4 STG.E.U8 desc[UR34][R24.64+0xd9], R3 ;  /* 0x0000d9031800c986 */ /* 0x0001e2000c101122 */
[----:B------:R-:W-:Y:S05]  /*ca60*/  @P0 BRA `(.L_x_258) ;  /* 0x0000000000040947 */ /* 0x000fea0003800000 */
[----:B------:R3:W5:Y:S02]  /*ca70*/  LDG.E.U8 R0, desc[UR34][R30.64+0xd8] ;  /* 0x0000d8221e007981 */ /* 0x000764000c1e1100 */
.L_x_258:
[----:B------:R-:W-:Y:S05]  /*ca80*/  BSYNC B1 ;  /* 0x0000000000017941 */ /* 0x000fea0003800000 */
.L_x_257:
[----:B------:R-:W2:Y:S01]  /*ca90*/  LDL.LU R2, [R1+0x8] ;  /* 0x0000080001027983 */ /* 0x000ea20000300800 */
[----:B-----5:R-:W-:Y:S01]  /*caa0*/  LOP3.LUT R0, R0, 0xff, RZ, 0xc0, !PT ;  /* 0x000000ff00007812 */ /* 0x020fe200078ec0ff */
[----:B------:R-:W-:Y:S01]  /*cab0*/  BSSY B1, `(.L_x_259) ;  /* 0x000000b000017945 */ /* 0x000fe20003800000 */
[----:B------:R-:W-:Y:S02]  /*cac0*/  ISETP.LT.OR P1, PT, R34, 0x9, !P1 ;  /* 0x000000092200780c */ /* 0x000fe40004f21670 */
[----:B------:R-:W-:-:S05]  /*cad0*/  F2FP.F16.E4M3.UNPACK_B R0, R0 ;  /* 0x00000000ff00723e */ /* 0x000fca00020006ff */
        /* <DEDUP_REMOVED lines=8> */
.L_x_260:
[----:B------:R-:W-:Y:S05]  /*cb60*/  BSYNC B1 ;  /* 0x0000000000017941 */ /* 0x000fea0003800000 */
.L_x_259:
[----:B------:R-:W3:Y:S01]  /*cb70*/  LDL.LU R2, [R1+0xc] ;  /* 0x00000c0001027983 */ /* 0x000ee20000300800 */
[----:B-----5:R-:W-:Y:S01]  /*cb80*/  LOP3.LUT R0, R0, 0xff, RZ, 0xc0, !PT ;  /* 0x000000ff00007812 */ /* 0x020fe200078ec0ff */
[----:B------:R-:W-:Y:S01]  /*cb90*/  BSSY B1, `(.L_x_261) ;  /* 0x000000c000017945 */ /* 0x000fe20003800000 */
[----:B------:R-:W-:Y:S02]  /*cba0*/  ISETP.GE.AND P0, PT, R35, 0xe1, PT ;  /* 0x000000e12300780c */ /* 0x000fe40003f06270 */
[----:B------:R-:W-:Y:S02]  /*cbb0*/  F2FP.F16.E4M3.UNPACK_B R0, R0 ;  /* 0x00000000ff00723e */ /* 0x000fe400020006ff */
[----:B------:R-:W-:-:S03]  /*cbc0*/  ISETP.LT.OR P2, PT, R34, 0x1, !P0 ;  /* 0x000000012200780c */ /* 0x000fc60004741670 */
        /* <DEDUP_REMOVED lines=8> */
.L_x_262:
[----:B------:R-:W-:Y:S05]  /*cc50*/  BSYNC B1 ;  /* 0x0000000000017941 */ /* 0x000fea0003800000 */
.L_x_261:
[----:B------:R-:W2:Y:S01]  /*cc60*/  LDL.LU R2, [R1+0x10] ;  /* 0x0000100001027983 */ /* 0x000ea20000300800 */
        /* <DEDUP_REMOVED lines=13> */
.L_x_264:
[----:B------:R-:W-:Y:S05]  /*cd40*/  BSYNC B1 ;  /* 0x0000000000017941 */ /* 0x000fea0003800000 */
.L_x_263:
        /* <DEDUP_REMOVED lines=13> */
.L_x_266:
[----:B------:R-:W-:Y:S05]  /*ce20*/  BSYNC B1 ;  /* 0x0000000000017941 */ /* 0x000fea0003800000 */
.L_x_265:
        /* <DEDUP_REMOVED lines=13> */
.L_x_268:
[----:B------:R-:W-:Y:S05]  /*cf00*/  BSYNC B1 ;  /* 0x0000000000017941 */ /* 0x000fea0003800000 */
.L_x_267:
        /* <DEDUP_REMOVED lines=14> */
.L_x_270:
[----:B------:R-:W-:Y:S05]  /*cff0*/  BSYNC B1 ;  /* 0x0000000000017941 */ /* 0x000fea0003800000 */
.L_x_269:
        /* <DEDUP_REMOVED lines=14> */
.L_x_272:
[----:B------:R-:W-:Y:S05]  /*d0e0*/  BSYNC B1 ;  /* 0x0000000000017941 */ /* 0x000fea0003800000 */
.L_x_271:
        /* <DEDUP_REMOVED lines=13> */
.L_x_274:
[----:B------:R-:W-:Y:S05]  /*d1c0*/  BSYNC B1 ;  /* 0x0000000000017941 */ /* 0x000fea0003800000 */
.L_x_273:
        /* <DEDUP_REMOVED lines=13> */
.L_x_276:
[----:B------:R-:W-:Y:S05]  /*d2a0*/  BSYNC B1 ;  /* 0x0000000000017941 */ /* 0x000fea0003800000 */
.L_x_275:
[----:B------:R-:W-:Y:S05]  /*d2b0*/  @P1 BRA `(.L_x_277) ;  /* 0x0000002000c41947 */ /* 0x000fea0003800000 */
[----:B------:R-:W2:Y:S01]  /*d2c0*/  LDL.LU R2, [R1+0x2c] ;  /* 0x00002c0001027983 */ /* 0x000ea20000300800 */
[----:B-----5:R-:W-:-:S04]  /*d2d0*/  LOP3.LUT R0, R0, 0xff, RZ, 0xc0, !PT ;  /* 0x000000ff00007812 */ /* 0x020fc800078ec0ff */
[----:B------:R-:W-:-:S05]  /*d2e0*/  F2FP.F16.E4M3.UNPACK_B R0, R0 ;  /* 0x00000000ff00723e */ /* 0x000fca00020006ff */
[----:B------:R-:W-:-:S05]  /*d2f0*/  HADD2.F32 R0, -RZ, R0.H0_H0 ;  /* 0x20000000ff007230 */ /* 0x000fca0000004100 */
[----:B------:R-:W-:-:S04]  /*d300*/  FMUL R0, R0, UR19 ;  /* 0x0000001300007c20 */ /* 0x000fc80008400000 */
[----:B--2---:R-:W-:-:S05]  /*d310*/  FFMA R0, R2, UR24, R0 ;  /* 0x0000001802007c23 */ /* 0x004fca0008000000 */
[----:B0-----:R-:W-:-:S05]  /*d320*/  F2FP.SATFINITE.E4M3.F32.PACK_AB_MERGE_C R3, RZ, R0, RZ ;  /* 0x00000000ff03723e */ /* 0x001fca00048070ff */
[----:B------:R0:W-:Y:S01]  /*d330*/  STG.E.U8 desc[UR34][R26.64+0xe9], R3 ;  /* 0x0000e9031a007986 */ /* 0x0001e2000c101122 */
[----:B------:R-:W-:Y:S05]  /*d340*/  BRA `(.L_x_277) ;  /* 0x0000002000a07947 */ /* 0x000fea0003800000 */
.L_x_36:
[----:B------:R-:W-:Y:S01]  /*d350*/  ISETP.GE.AND P0, PT, R35, 0x2, PT ;  /* 0x000000022300780c */ /* 0x000fe20003f06270 */
[----:B------:R-:W-:Y:S01]  /*d360*/  FMUL R227, R227, UR24 ;  /* 0x00000018e3e37c20 */ /* 0x000fe20008400000 */
[----:B------:R-:W-:Y:S01]  /*d370*/  ISETP.GE.AND P1, PT, R35, 0x1, PT ;  /* 0x000000012300780c */ /* 0x000fe20003f26270 */
[----:B------:R-:W-:Y:S01]  /*d380*/  FMUL R228, R228, UR24 ;  /* 0x00000018e4e47c20 */ /* 0x000fe20008400000 */
[----:B------:R-:W-:Y:S01]  /*d390*/  ISETP.LT.OR P4, PT, R34, 0x1, !P0 ;  /* 0x000000012200780c */ /* 0x000fe20004781670 */
[----:B------:R-:W-:Y:S01]  /*d3a0*/  FMUL R226, R226, UR24 ;  /* 0x00000018e2e27c20 */ /* 0x000fe20008400000 */
[----:B------:R-:W-:Y:S02]  /*d3b0*/  ISETP.LT.OR P2, PT, R34, 0x1, !P1 ;  /* 0x000000012200780c */ /* 0x000fe40004f41670 */
[----:B------:R-:W-:Y:S02]  /*d3c0*/  F2FP.SATFINITE.E4M3.F32.PACK_AB_MERGE_C R227, RZ, R227, RZ ;  /* 0x000000e3ffe3723e */ /* 0x000fe400048070ff */
[----:B------:R-:W-:-:S02]  /*d3d0*/  F2FP.SATFINITE.E4M3.F32.PACK_AB_MERGE_C R29, RZ, R228, RZ ;  /* 0x000000e4ff1d723e */ /* 0x000fc400048070ff */
[----:B------:R-:W-:Y:S01]  /*d3e0*/  ISETP.LT.OR P0, PT, R34, 0x9, !P0 ;  /* 0x000000092200780c */ /* 0x000fe20004701670 */
[----:B------:R-:W-:-:S04]  /*d3f0*/  FMUL R225, R225, UR24 ;  /* 0x00000018e1e17c20 */ /* 0x000fc80008400000 */
[----:B------:R-:W-:Y:S01]  /*d400*/  @!P4 STG.E.U8 desc[UR34][R24.64+0x1], R227 ;  /* 0x000001e31800c986 */ /* 0x000fe2000c101122 */
[C---:B------:R-:W-:Y:S02]  /*d410*/  ISETP.GE.AND P4, PT, R35.reuse, 0x9, PT ;  /* 0x000000092300780c */ /* 0x040fe40003f86270 */
[C---:B------:R-:W-:Y:S01]  /*d420*/  ISETP.LT.OR P1, PT, R34.reuse, 0x9, !P1 ;  /* 0x000000092200780c */ /* 0x040fe20004f21670 */
[----:B------:R0:W-:Y:S01]  /*d430*/  @!P2 STG.E.U8 desc[UR34][R24.64], R29 ;  /* 0x0000001d1800a986 */ /* 0x0001e2000c101122 */
[----:B------:R-:W-:Y:S02]  /*d440*/  ISETP.GE.AND P2, PT, R35, 0xa, PT ;  /* 0x0000000a2300780c */ /* 0x000fe40003f46270 */
[----:B------:R-:W-:Y:S01]  /*d450*/  ISETP.LT.OR P5, PT, R34, 0x1, !P4 ;  /* 0x000000012200780c */ /* 0x000fe200067a1670 */
[----:B------:R-:W-:Y:S01]  /*d460*/  FMUL R224, R224, UR24 ;  /* 0x00000018e0e07c20 */ /* 0x000fe20008400000 */
[----:B------:R-:W-:Y:S02]  /*d470*/  ISETP.LT.OR P6, PT, R34, 0x1, !P2 ;  /* 0x000000012200780c */ /* 0x000fe400057c1670 */
[----:B------:R-:W-:Y:S01]  /*d480*/  F2FP.SATFINITE.E4M3.F32.PACK_AB_MERGE_C R225, RZ, R225, RZ ;  /* 0x000000e1ffe1723e */ /* 0x000fe200048070ff */
[----:B------:R-:W-:Y:S01]  /*d490*/  FMUL R223, R223, UR24 ;  /* 0x00000018dfdf7c20 */ /* 0x000fe20008400000 */
[----:B------:R-:W-:Y:S01]  /*d4a0*/  F2FP.SATFINITE.E4M3.F32.PACK_AB_MERGE_C R31, RZ, R224, RZ ;  /* 0x000000e0ff1f723e */ /* 0x000fe200048070ff */
[----:B------:R-:W-:Y:S01]  /*d4b0*/  FMUL R222, R222, UR24 ;  /* 0x00000018dede7c20 */ /* 0x000fe20008400000 */
[----:B------:R-:W-:Y:S01]  /*d4c0*/  FMUL R221, R221, UR24 ;  /* 0x00000018dddd7c20 */ /* 0x000fe20008400000 */
[----:B0-----:R-:W-:Y:S01]  /*d4d0*/  F2FP.SATFINITE.E4M3.F32.PACK_AB_MERGE_C R29, RZ, R226, RZ ;  /* 0x000000e2ff1d723e */ /* 0x001fe200048070ff */
[----:B------:R-:W-:Y:S01]  /*d4e0*/  @!P0 STG.E.U8 desc[UR34][R26.64+0x1], R225 ;  /* 0x000001e11a008986 */ /* 0x000fe2000c101122 */
[----:B------:R-:W-:-:S02]  /*d4f0*/  ISETP.GE.AND P0, PT, R35, 0x11, PT ;  /* 0x000000112300780c */ /* 0x000fc40003f06270 */
[C---:B------:R-:W-:Y:S01]  /*d500*/  ISETP.LT.OR P4, PT, R34.reuse, 0x9, !P4 ;  /* 0x000000092200780c */ /* 0x040fe20006781670 */
[----:B------:R0:W-:Y:S01]  /*d510*/  @!P1 STG.E.U8 desc[UR34][R26.64], R29 ;  /* 0x0000001d1a009986 */ /* 0x0001e2000c101122 */
[----:B------:R-:W-:Y:S02]  /*d520*/  F2FP.SATFINITE.E4M3.F32.PACK_AB_MERGE_C R223, RZ, R223, RZ ;  /* 0x000000dfffdf723e */ /* 0x000fe400048070ff */
[C---:B------:R-:W-:Y:S01]  /*d530*/  ISETP.LT.OR P2, PT, R34.reuse, 0x9, !P2 ;  /* 0x000000092200780c */ /* 0x040fe20005741670 */
[----:B------:R1:W-:Y:S01]  /*d540*/  @!P5 STG.E.U8 desc[UR34][R24.64+0x8], R31 ;  /* 0x0000081f1800d986 */ /* 0x0003e2000c101122 */
[----:B------:R-:W-:Y:S02]  /*d550*/  ISETP.GE.AND P1, PT, R35, 0x12, PT ;  /* 0x000000122300780c */ /* 0x000fe40003f26270 */
[----:B------:R-:W-:Y:S01]  /*d560*/  ISETP.LT.OR P5, PT, R34, 0x1, !P0 ;  /* 0x000000012200780c */ /* 0x000fe200047a1670 */
[----:B------:R-:W-:Y:S01]  /*d570*/  @!P6 STG.E.U8 desc[UR34][R24.64+0x9], R223 ;  /* 0x000009df1800e986 */ /* 0x000fe2000c101122 */
[----:B------:R-:W-:Y:S01]  /*d580*/  FMUL R220, R220, UR24 ;  /* 0x00000018dcdc7c20 */ /* 0x000fe20008400000 */
[----:B------:R-:W-:-:S02]  /*d590*/  ISETP.LT.OR P6, PT, R34, 0x1, !P1 ;  /* 0x000000012200780c */ /* 0x000fc40004fc1670 */
[----:B0-----:R-:W-:Y:S01]  /*d5a0*/  F2FP.SATFINITE.E4M3.F32.PACK_AB_MERGE_C R29, RZ, R222, RZ ;  /* 0x000000deff1d723e */ /* 0x001fe200048070ff */
[----:B------:R-:W-:Y:S01]  /*d5b0*/  FMUL R219, R219, UR24 ;  /* 0x00000018dbdb7c20 */ /* 0x000fe20008400000 */
[----:B------:R-:W-:Y:S01]  /*d5c0*/  F2FP.SATFINITE.E4M3.F32.PACK_AB_MERGE_C R221, RZ, R221, RZ ;  /* 0x000000ddffdd723e */ /* 0x000fe200048070ff */
[----:B------:R-:W-:Y:S01]  /*d5d0*/  FMUL R218, R218, UR24 ;  /* 0x00000018dada7c20 */ /* 0x000fe20008400000 */
[----:B-1----:R-:W-:Y:S01]  /*d5e0*/  F2FP.SATFINITE.E4M3.F32.PACK_AB_MERGE_C R31, RZ, R220, RZ ;  /* 0x000000dcff1f723e */ /* 0x002fe200048070ff */
[----:B------:R0:W-:Y:S01]  /*d5f0*/  @!P4 STG.E.U8 desc[UR34][R26.64+0x8], R29 ;  /* 0x0000081d1a00c986 */ /* 0x0001e2000c101122 */
[----:B------:R-:W-:Y:S02]  /*d600*/  ISETP.GE.AND P4, PT, R35, 0x19, PT ;  /* 0x000000192300780c */ /* 0x000fe40003f86270 */
[----:B------:R-:W-:Y:S01]  /*d610*/  ISETP.LT.OR P0, PT, R34, 0x9, !P0 ;  /* 0x000000092200780c */ /* 0x000fe20004701670 */
[----:B------:R-:W-:Y:S01]  /*d620*/  @!P2 STG.E.U8 desc[UR34][R26.64+0x9], R221 ;  /* 0x000009dd1a00a986 */ /* 0x000fe2000c101122 */
[----:B------:R-:W-:-:S02]  /*d630*/  F2FP.SATFINITE.E4M3.F32.PACK_AB_MERGE_C R219, RZ, R219, RZ ;  /* 0x000000dbffdb723e */ /* 0x000fc400048070ff */
[C---:B------:R-:W-:Y:S01]  /*d640*/  ISETP.LT.OR P1, PT, R34.reuse, 0x9, !P1 ;  /* 0x000000092200780c */ /* 0x040fe20004f21670 */
[----:B------:R1:W-:Y:S01]  /*d650*/  @!P5 STG.E.U8 desc[UR34][R24.64+0x10], R31 ;  /* 0x0000101f1800d986 */ /* 0x0003e2000c101122 */
[----:B------:R-:W-:Y:S02]  /*d660*/  ISETP.GE.AND P2, PT, R35, 0x1a, PT ;  /* 0x0000001a2300780c */ /* 0x000fe40003f46270 */
[----:B------:R-:W-:Y:S01]  /*d670*/  ISETP.LT.OR P5, PT, R34, 0x1, !P4 ;  /* 0x000000012200780c */ /* 0x000fe200067a1670 */
[----:B------:R-:W-:Y:S01]  /*d680*/  FMUL R217, R217, UR24 ;  /* 0x00000018d9d97c20 */ /* 0x000fe20008400000 */
[----:B------:R-:W-:Y:S01]  /*d690*/  @!P6 STG.E.U8 desc[UR34][R24.64+0x11], R219 ;  /* 0x000011db1800e986 */ /* 0x000fe2000c101122 */
[----:B------:R-:W-:Y:S01]  /*d6a0*/  FMUL R216, R216, UR24 ;  /* 0x00000018d8d87c20 */ /* 0x000fe20008400000 */
[----:B------:R-:W-:Y:S02]  /*d6b0*/  ISETP.LT.OR P6, PT, R34, 0x1, !P2 ;  /* 0x000000012200780c */ /* 0x000fe400057c1670 */
[----:B0-----:R-:W-:Y:S01]  /*d6c0*/  F2FP.SATFINITE.E4M3.F32.PACK_AB_MERGE_C R29, RZ, R218, RZ ;  /* 0x000000daff1d723e */ /* 0x001fe200048070ff */
[----:B------:R-:W-:Y:S01]  /*d6d0*/  FMUL R215, R215, UR24 ;  /* 0x00000018d7d77c20 */ /* 0x000fe20008400000 */
[----:B------:R-:W-:Y:S01]  /*d6e0*/  F2FP.SATFINITE.E4M3.F32.PACK_AB_MERGE_C R217, RZ, R217, RZ ;  /* 0x000000d9ffd9723e */ /* 0x000fe200048070ff */
[----:B------:R-:W-:Y:S01]  /*d6f0*/  FMUL R214, R214, UR24 ;  /* 0x00000018d6d67c20 */ /* 0x000fe20008400000 */
[----:B-1----:R-:W-:Y:S01]  /*d700*/  F2FP.SATFINITE.E4M3.F32.PACK_AB_MERGE_C R31, RZ, R216, RZ ;  /* 0x000000d8ff1f723e */ /* 0x002fe200048070ff */
[----:B------:R0:W-:Y:S01]  /*d710*/  @!P0 STG.E.U8 desc[UR34][R26.64+0x10], R29 ;  /* 0x0000101d1a008986 */ /* 0x0001e2000c101122 */
[----:B------:R-:W-:-:S02]  /*d720*/  ISETP.GE.AND P0, PT, R35, 0x21, PT ;  /* 0x000000212300780c */ /* 0x000fc40003f06270 */
[C---:B------:R-:W-:Y:S01]  /*d730*/  ISETP.LT.OR P4, PT, R34.reuse, 0x9, !P4 ;  /* 0x000000092200780c */ /* 0x040fe20006781670 */
[----:B------:R-:W-:Y:S01]  /*d740*/  @!P1 STG.E.U8 desc[UR34][R26.64+0x11], R217 ;  /* 0x000011d91a009986 */ /* 0x000fe2000c101122 */
[----:B------:R-:W-:Y:S02]  /*d750*/  F2FP.SATFINITE.E4M3.F32.PACK_AB_MERGE_C R215, RZ, R215, RZ ;  /* 0x000000d7ffd7723e */ /* 0x000fe400048070ff */
[C---:B------:R-:W-:Y:S01]  /*d760*/  ISETP.LT.OR P2, PT, R34.reuse, 0x9, !P2 ;  /* 0x000000092200780c */ /* 0x040fe20005741670 */
[----:B------:R1:W-:Y:S01]  /*d770*/  @!P5 STG.E.U8 desc[UR34][R24.64+0x18], R31 ;  /* 0x0000181f1800d986 */ /* 0x0003e2000c101122 */
[----:B------:R-:W-:Y:S02]  /*d780*/  ISETP.GE.AND P1, PT, R35, 0x22, PT ;  /* 0x000000222300780c */ /* 0x000fe40003f26270 */
[----:B------:R-:W-:Y:S01]  /*d790*/  ISETP.LT.OR P5, PT, R34, 0x1, !P0 ;  /* 0x000000012200780c */ /* 0x000fe200047a1670 */
[----:B------:R-:W-:Y:S01]  /*d7a0*/  FMUL R213, R213, UR24 ;  /* 0x00000018d5d57c20 */ /* 0x000fe20008400000 */
        /* <DEDUP_REMOVED lines=24> */
[----:B------:R-:W2:Y:S01]  /*d930*/  LDL.LU R227, [R1+0xc] ;  /* 0x00000c0001e37983 */ /* 0x000ea20000300800 */
[----:B-1----:R-:W-:-:S02]  /*d940*/  F2FP.SATFINITE.E4M3.F32.PACK_AB_MERGE_C R31, RZ, R208, RZ ;  /* 0x000000d0ff1f723e */ /* 0x002fc400048070ff */
[----:B------:R-:W-:Y:S01]  /*d950*/  ISETP.LT.OR P4, PT, R34, 0x9, !P4 ;  /* 0x000000092200780c */ /* 0x000fe20006781670 */
[----:B------:R0:W-:Y:S01]  /*d960*/  @!P0 STG.E.U8 desc[UR34][R26.64+0x20], R29 ;  /* 0x0000201d1a008986 */ /* 0x0001e2000c101122 */
[C---:B------:R-:W-:Y:S01]  /*d970*/  ISETP.GE.AND P0, PT, R35.reuse, 0x31, PT ;  /* 0x000000312300780c */ /* 0x040fe20003f06270 */
[----:B------:R-:W-:Y:S01]  /*d980*/  FMUL R206, R206, UR24 ;  /* 0x00000018cece7c20 */ /* 0x000fe20008400000 */
[----:B------:R-:W-:Y:S01]  /*d990*/  F2FP.SATFINITE.E4M3.F32.PACK_AB_MERGE_C R207, RZ, R207, RZ ;  /* 0x000000cfffcf723e */ /* 0x000fe200048070ff */
[----:B------:R-:W-:Y:S01]  /*d9a0*/  @!P1 STG.E.U8 desc[UR34][R26.64+0x21], R209 ;  /* 0x000021d11a009986 */ /* 0x000fe2000c101122 */
[----:B------:R-:W-:Y:S02]  /*d9b0*/  ISETP.LT.OR P2, PT, R34, 0x9, !P2 ;  /* 0x000000092200780c */ /* 0x000fe40005741670 */
[----:B------:R-:W-:Y:S01]  /*d9c0*/  ISETP.GE.AND P1, PT, R35, 0x32, PT ;  /* 0x000000322300780c */ /* 0x000fe20003f26270 */
[----:B------:R-:W3:Y:S01]  /*d9d0*/  LDL.LU R226, [R1+0x8] ;  /* 0x0000080001e27983 */ /* 0x000ee20000300800 */
[----:B------:R-:W-:-:S03]  /*d9e0*/  FMUL R205, R205, UR24 ;  /* 0x00000018cdcd7c20 */ /* 0x000fc60008400000 */
[----:B------:R1:W-:Y:S01]  /*d9f0*/  @!P5 STG.E.U8 desc[UR34][R24.64+0x28], R31 ;  /* 0x0000281f1800d986 */ /* 0x0003e2000c101122 */
[----:B------:R-:W-:-:S03]  /*da00*/  ISETP.LT.OR P5, PT, R34, 0x1, !P0 ;  /* 0x000000012200780c */ /* 0x000fc600047a1670 */
[----:B------:R-:W4:Y:S01]  /*da10*/  LDL.LU R224, [R1+0x4] ;  /* 0x0000040001e07983 */ /* 0x000f220000300800 */
[----:B------:R-:W-:Y:S01]  /*da20*/  FMUL R204, R204, UR24 ;  /* 0x00000018cccc7c20 */ /* 0x000fe20008400000 */
[----:B0-----:R-:W-:Y:S02]  /*da30*/  F2FP.SATFINITE.E4M3.F32.PACK_AB_MERGE_C R29, RZ, R206, RZ ;  /* 0x000000ceff1d723e */ /* 0x001fe400048070ff */
[----:B------:R-:W-:Y:S01]  /*da40*/  @!P6 STG.E.U8 desc[UR34][R24.64+0x29], R207 ;  /* 0x000029cf1800e986 */ /* 0x000fe2000c101122 */
[----:B------:R-:W-:-:S03]  /*da50*/  ISETP.LT.OR P6, PT, R34, 0x1, !P1 ;  /* 0x000000012200780c */ /* 0x000fc60004fc1670 */
[----:B------:R-:W2:Y:S01]  /*da60*/  LDL.LU R225, [R1] ;  /* 0x0000000001e17983 */ /* 0x000ea20000300800 */
[----:B------:R-:W-:Y:S01]  /*da70*/  FMUL R203, R203, UR24 ;  /* 0x00000018cbcb7c20 */ /* 0x000fe20008400000 */
[----:B------:R-:W-:Y:S02]  /*da80*/  F2FP.SATFINITE.E4M3.F32.PACK_AB_MERGE_C R205, RZ, R205, RZ ;  /* 0x000000cdffcd723e */ /* 0x000fe400048070ff */
[----:B-1----:R-:W-:Y:S01]  /*da90*/  F2FP.SATFINITE.E4M3.F32.PACK_AB_MERGE_C R31, RZ, R204, RZ ;  /* 0x000000ccff1f723e */ /* 0x002fe200048070ff */
[----:B------:R0:W-:Y:S01]  /*daa0*/  @!P4 STG.E.U8 desc[UR34][R26.64+0x28], R29 ;  /* 0x0000281d1a00c986 */ /* 0x0001e2000c101122 */
[C---:B------:R-:W-:Y:S02]  /*dab0*/  ISETP.GE.AND P4, PT, R35.reuse, 0x39, PT ;  /* 0x000000392300780c */ /* 0x040fe40003f86270 */
[----:B------:R-:W-:Y:S01]  /*dac0*/  ISETP.LT.OR P0, PT, R34, 0x9, !P0 ;  /* 0x000000092200780c */ /* 0x000fe20004701670 */
[----:B------:R-:W-:Y:S01]  /*dad0*/  @!P2 STG.E.U8 desc[UR34][R26.64+0x29], R205 ;  /* 0x000029cd1a00a986 */ /* 0x000fe2000c101122 */
[----:B------:R-:W-:Y:S01]  /*dae0*/  F2FP.SATFINITE.E4M3.F32.PACK_AB_MERGE_C R203, RZ, R203, RZ ;  /* 0x000000cbffcb723e */ /* 0x000fe200048070ff */
[----:B------:R-:W-:Y:S01]  /*daf0*/  FMUL R202, R202, UR24 ;  /* 0x00000018caca7c20 */ /* 0x000fe20008400000 */
[----:B------:R-:W-:Y:S01]  /*db00*/  ISETP.LT.OR P1, PT, R34, 0x9, !P1 ;  /* 0x000000092200780c */ /* 0x000fe20004f21670 */
[----:B------:R1:W-:Y:S01]  /*db10*/  @!P5 STG.E.U8 desc[UR34][R24.64+0x30], R31 ;  /* 0x0000301f1800d986 */ /* 0x0003e2000c101122 */
[----:B------:R-:W-:-:S02]  /*db20*/  ISETP.GE.AND P2, PT, R35, 0x3a, PT ;  /* 0x0000003a2300780c */ /* 0x000fc40003f46270 */
        /* <DEDUP_REMOVED lines=210> */
[----:B------:R-:W-:Y:S01]  /*e850*/  F2FP.SATFINITE.E4M3.F32.PACK_AB_MERGE_C R155, RZ, R155, RZ ;  /* 0x0000009bff9b723e */ /* 0x000fe200048070ff */
[----:B------:R-:W-:Y:S01]  /*e860*/  @!P2 STG.E.U8 desc[UR34][R26.64+0x89], R157 ;  /* 0x0000899d1a00a986 */ /* 0x000fe2000c101122 */
[----:B------:R-:W-:-:S02]  /*e870*/  ISETP.LT.OR P0, PT, R34, 0x9, !P0 ;  /* 0x000000092200780c */ /* 0x000fc40004701670 */
[C---:B------:R-:W-:Y:S01]  /*e880*/  ISETP.LT.OR P1, PT, R34.reuse, 0x9, !P1 ;  /* 0x000000092200780c */ /* 0x040fe20004f21670 */
[----:B------:R1:W-:Y:S01]  /*e890*/  @!P5 STG.E.U8 desc[UR34][R24.64+0x90], R31 ;  /* 0x0000901f1800d986 */ /* 0x0003e2000c101122 */
[----:B------:R-:W-:Y:S02]  /*e8a0*/  ISETP.GE.AND P2, PT, R35, 0x9a, PT ;  /* 0x0000009a2300780c */ /* 0x000fe40003f46270 */
[----:B------:R-:W-:Y:S01]  /*e8b0*/  ISETP.LT.OR P5, PT, R34, 0x1, !P4 ;  /* 0x000000012200780c */ /* 0x000fe200067a1670 */
[----:B------:R-:W-:Y:S01]  /*e8c0*/  FMUL R153, R153, UR24 ;  /* 0x0000001899997c20 */ /* 0x000fe20008400000 */
[----:B------:R-:W-:Y:S01]  /*e8d0*/  @!P6 STG.E.U8 desc[UR34][R24.64+0x91], R155 ;  /* 0x0000919b1800e986 */ /* 0x000fe2000c101122 */
[----:B------:R-:W-:Y:S01]  /*e8e0*/  FMUL R152, R152, UR24 ;  /* 0x0000001898987c20 */ /* 0x000fe20008400000 */
[----:B------:R-:W-:Y:S01]  /*e8f0*/  ISETP.LT.OR P6, PT, R34, 0x1, !P2 ;  /* 0x000000012200780c */ /* 0x000fe200057c1670 */
[----:B------:R-:W-:Y:S01]  /*e900*/  FMUL R151, R151, UR24 ;  /* 0x0000001897977c20 */ /* 0x000fe20008400000 */
[----:B0-----:R-:W-:Y:S01]  /*e910*/  F2FP.SATFINITE.E4M3.F32.PACK_AB_MERGE_C R29, RZ, R154, RZ ;  /* 0x0000009aff1d723e */ /* 0x001fe200048070ff */
[----:B------:R-:W-:Y:S01]  /*e920*/  FMUL R150, R150, UR24 ;  /* 0x0000001896967c20 */ /* 0x000fe20008400000 */
[----:B------:R-:W-:Y:S01]  /*e930*/  F2FP.SATFINITE.E4M3.F32.PACK_AB_MERGE_C R153, RZ, R153, RZ ;  /* 0x00000099ff99723e */ /* 0x000fe200048070ff */
[----:B------:R-:W-:Y:S01]  /*e940*/  FMUL R149, R149, UR24 ;  /* 0x0000001895957c20 */ /* 0x000fe20008400000 */
[----:B-1----:R-:W-:Y:S01]  /*e950*/  F2FP.SATFINITE.E4M3.F32.PACK_AB_MERGE_C R31, RZ, R152, RZ ;  /* 0x00000098ff1f723e */ /* 0x002fe200048070ff */
[----:B------:R0:W-:Y:S01]  /*e960*/  @!P0 STG.E.U8 desc[UR34][R26.64+0x90], R29 ;  /* 0x0000901d1a008986 */ /* 0x0001e2000c101122 */
[----:B------:R-:W-:-:S03]  /*e970*/  F2FP.SATFINITE.E4M3.F32.PACK_AB_MERGE_C R151, RZ, R151, RZ ;  /* 0x00000097ff97723e */ /* 0x000fc600048070ff */
[----:B------:R-:W-:Y:S01]  /*e980*/  @!P1 STG.E.U8 desc[UR34][R26.64+0x91], R153 ;  /* 0x000091991a009986 */ /* 0x000fe2000c101122 */
[----:B------:R-:W-:-:S03]  /*e990*/  ISETP.GE.AND P0, PT, R35, 0xa1, PT ;  /* 0x000000a12300780c */ /* 0x000fc60003f06270 */
[----:B------:R1:W-:Y:S01]  /*e9a0*/  @!P5 STG.E.U8 desc[UR34][R24.64+0x98], R31 ;  /* 0x0000981f1800d986 */ /* 0x0003e2000c101122 */
[----:B------:R-:W-:Y:S02]  /*e9b0*/  ISETP.GE.AND P5, PT, R35, 0xa2, PT ;  /* 0x000000a22300780c */ /* 0x000fe40003fa6270 */
[C---:B------:R-:W-:Y:S01]  /*e9c0*/  ISETP.LT.OR P4, PT, R34.reuse, 0x9, !P4 ;  /* 0x000000092200780c */ /* 0x040fe20006781670 */
[----:B------:R-:W-:Y:S01]  /*e9d0*/  @!P6 STG.E.U8 desc[UR34][R24.64+0x99], R151 ;  /* 0x000099971800e986 */ /* 0x000fe2000c101122 */
[C---:B------:R-:W-:Y:S02]  /*e9e0*/  ISETP.LT.OR P2, PT, R34.reuse, 0x9, !P2 ;  /* 0x000000092200780c */ /* 0x040fe40005741670 */
[----:B------:R-:W-:Y:S01]  /*e9f0*/  ISETP.LT.OR P1, PT, R34, 0x1, !P0 ;  /* 0x000000012200780c */ /* 0x000fe20004721670 */
        /* <DEDUP_REMOVED lines=8> */
[----:B------:R-:W-:Y:S01]  /*ea80*/  FMUL R144, R144, UR24 ;  /* 0x0000001890907c20 */ /* 0x000fe20008400000 */
[----:B------:R-:W-:Y:S01]  /*ea90*/  F2FP.SATFINITE.E4M3.F32.PACK_AB_MERGE_C R147, RZ, R147, RZ ;  /* 0x00000093ff93723e */ /* 0x000fe200048070ff */
[----:B------:R0:W-:Y:S04]  /*eaa0*/  @!P4 STG.E.U8 desc[UR34][R26.64+0x98], R29 ;  /* 0x0000981d1a00c986 */ /* 0x0001e8000c101122 */
[----:B------:R-:W-:Y:S04]  /*eab0*/  @!P2 STG.E.U8 desc[UR34][R26.64+0x99], R149 ;  /* 0x000099951a00a986 */ /* 0x000fe8000c101122 */
[----:B------:R1:W-:Y:S01]  /*eac0*/  @!P1 STG.E.U8 desc[UR34][R24.64+0xa0], R31 ;  /* 0x0000a01f18009986 */ /* 0x0003e2000c101122 */
[----:B------:R-:W-:-:S03]  /*ead0*/  ISETP.GE.AND P1, PT, R35, 0xaa, PT ;  /* 0x000000aa2300780c */ /* 0x000fc60003f26270 */
[----:B------:R-:W-:Y:S01]  /*eae0*/  @!P6 STG.E.U8 desc[UR34][R24.64+0xa1], R147 ;  /* 0x0000a1931800e986 */ /* 0x000fe2000c101122 */
[----:B------:R-:W-:Y:S02]  /*eaf0*/  ISETP.GE.AND P6, PT, R35, 0xa9, PT ;  /* 0x000000a92300780c */ /* 0x000fe40003fc6270 */
[C---:B------:R-:W-:Y:S01]  /*eb00*/  ISETP.LT.OR P0, PT, R34.reuse, 0x9, !P0 ;  /* 0x000000092200780c */ /* 0x040fe20004701670 */
[----:B------:R-:W-:Y:S01]  /*eb10*/  FMUL R23, R23, UR24 ;  /* 0x0000001817177c20 */ /* 0x000fe20008400000 */
[----:B------:R-:W-:Y:S01]  /*eb20*/  ISETP.LT.OR P5, PT, R34, 0x9, !P5 ;  /* 0x000000092200780c */ /* 0x000fe20006fa1670 */
[----:B------:R-:W-:Y:S01]  /*eb30*/  FMUL R22, R22, UR24 ;  /* 0x0000001816167c20 */ /* 0x000fe20008400000 */
[C---:B------:R-:W-:Y:S01]  /*eb40*/  ISETP.LT.OR P2, PT, R34.reuse, 0x1, !P6 ;  /* 0x000000012200780c */ /* 0x040fe20007741670 */
        /* <DEDUP_REMOVED lines=10> */
[----:B------:R0:W-:Y:S01]  /*ebf0*/  @!P0 STG.E.U8 desc[UR34][R26.64+0xa0], R29 ;  /* 0x0000a01d1a008986 */ /* 0x0001e2000c101122 */
[----:B------:R-:W-:-:S03]  /*ec00*/  ISETP.LT.OR P0, PT, R34, 0x9, !P6 ;  /* 0x000000092200780c */ /* 0x000fc60007701670 */
[----:B------:R-:W-:Y:S01]  /*ec10*/  @!P5 STG.E.U8 desc[UR34][R26.64+0xa1], R145 ;  /* 0x0000a1911a00d986 */ /* 0x000fe2000c101122 */
[----:B------:R-:W-:-:S03]  /*ec20*/  ISETP.LT.OR P1, PT, R34, 0x9, !P1 ;  /* 0x000000092200780c */ /* 0x000fc60004f21670 */
[----:B------:R-:W-:Y:S01]  /*ec30*/  @!P2 STG.E.U8 desc[UR34][R24.64+0xa8], R31 ;  /* 0x0000a81f1800a986 */ /* 0x000fe2000c101122 */
[----:B------:R-:W-:-:S03]  /*ec40*/  ISETP.GE.AND P2, PT, R35, 0xb2, PT ;  /* 0x000000b22300780c */ /* 0x000fc60003f46270 */
[----:B------:R1:W-:Y:S01]  /*ec50*/  @!P4 STG.E.U8 desc[UR34][R24.64+0xa9], R23 ;  /* 0x0000a9171800c986 */ /* 0x0003e2000c101122 */
[----:B------:R-:W-:Y:S02]  /*ec60*/  ISETP.GE.AND P4, PT, R35, 0xb1, PT ;  /* 0x000000b12300780c */ /* 0x000fe40003f86270 */
        /* <DEDUP_REMOVED lines=13> */
[----:B------:R-:W-:Y:S01]  /*ed40*/  @!P0 STG.E.U8 desc[UR34][R26.64+0xa8], R29 ;  /* 0x0000a81d1a008986 */ /* 0x000fe2000c101122 */
[----:B------:R-:W-:-:S02]  /*ed50*/  F2FP.SATFINITE.E4M3.F32.PACK_AB_MERGE_C R31, RZ, R18, RZ ;  /* 0x00000012ff1f723e */ /* 0x000fc400048070ff */
[C---:B------:R-:W-:Y:S01]  /*ed60*/  ISETP.GE.AND P0, PT, R35.reuse, 0xba, PT ;  /* 0x000000ba2300780c */ /* 0x040fe20003f06270 */
[----:B------:R-:W-:Y:S01]  /*ed70*/  @!P1 STG.E.U8 desc[UR34][R26.64+0xa9], R21 ;  /* 0x0000a9151a009986 */ /* 0x000fe2000c101122 */
[----:B------:R-:W-:Y:S02]  /*ed80*/  ISETP.GE.AND P1, PT, R35, 0xb9, PT ;  /* 0x000000b92300780c */ /* 0x000fe40003f26270 */
[C---:B------:R-:W-:Y:S01]  /*ed90*/  ISETP.LT.OR P2, PT, R34.reuse, 0x9, !P2 ;  /* 0x000000092200780c */ /* 0x040fe20005741670 */
[----:B------:R-:W-:Y:S01]  /*eda0*/  @!P5 STG.E.U8 desc[UR34][R24.64+0xb0], R23 ;  /* 0x0000b0171800d986 */ /* 0x000fe2000c101122 */
[----:B------:R-:W-:-:S03]  /*edb0*/  ISETP.LT.OR P5, PT, R34, 0x1, !P0 ;  /* 0x000000012200780c */ /* 0x000fc600047a1670 */
[----:B------:R0:W-:Y:S04]  /*edc0*/  @!P6 STG.E.U8 desc[UR34][R24.64+0xb1], R19 ;  /* 0x0000b1131800e986 */ /* 0x0001e8000c101122 */
[----:B------:R-:W-:Y:S01]  /*edd0*/  @!P4 STG.E.U8 desc[UR34][R26.64+0xb0], R31 ;  /* 0x0000b01f1a00c986 */ /* 0x000fe2000c101122 */
[C---:B------:R-:W-:Y:S02]  /*ede0*/  ISETP.LT.OR P4, PT, R34.reuse, 0x1, !P1 ;  /* 0x000000012200780c */ /* 0x040fe40004f81670 */
[----:B------:R-:W-:Y:S01]  /*edf0*/  ISETP.LT.OR P1, PT, R34, 0x9, !P1 ;  /* 0x000000092200780c */ /* 0x000fe20004f21670 */
[----:B------:R-:W-:Y:S01]  /*ee00*/  FMUL R10, R10, UR24 ;  /* 0x000000180a0a7c20 */ /* 0x000fe20008400000 */
[----:B------:R-:W-:Y:S01]  /*ee10*/  F2FP.SATFINITE.E4M3.F32.PACK_AB_MERGE_C R17, RZ, R17, RZ ;  /* 0x00000011ff11723e */ /* 0x000fe200048070ff */
[----:B------:R-:W-:Y:S01]  /*ee20*/  FMUL R9, R9, UR24 ;  /* 0x0000001809097c20 */ /* 0x000fe20008400000 */
[----:B------:R-:W-:Y:S01]  /*ee30*/  F2FP.SATFINITE.E4M3.F32.PACK_AB_MERGE_C R15, RZ, R15, RZ ;  /* 0x0000000fff0f723e */ /* 0x000fe200048070ff */
[----:B------:R-:W-:Y:S01]  /*ee40*/  FMUL R7, R7, UR24 ;  /* 0x0000001807077c20 */ /* 0x000fe20008400000 */
[----:B0-----:R-:W-:Y:S01]  /*ee50*/  F2FP.SATFINITE.E4M3.F32.PACK_AB_MERGE_C R19, RZ, R16, RZ ;  /* 0x00000010ff13723e */ /* 0x001fe200048070ff */
[----:B------:R-:W3:Y:S01]  /*ee60*/  LDL.LU R220, [R1+0x14] ;  /* 0x0000140001dc7983 */ /* 0x000ee20000300800 */
[----:B------:R-:W-:-:S03]  /*ee70*/  F2FP.SATFINITE.E4M3.F32.PACK_AB_MERGE_C R21, RZ, R14, RZ ;  /* 0x0000000eff15723e */ /* 0x000fc600048070ff */
[----:B------:R-:W-:Y:S01]  /*ee80*/  @!P2 STG.E.U8 desc[UR34][R26.64+0xb1], R17 ;  /* 0x0000b1111a00a986 */ /* 0x000fe2000c101122 */
[----:B------:R-:W-:Y:S02]  /*ee90*/  ISETP.GE.AND P2, PT, R35, 0xc1, PT ;  /* 0x000000c12300780c */ /* 0x000fe40003f46270 */
[C---:B------:R-:W-:Y:S01]  /*eea0*/  ISETP.LT.OR P0, PT, R34.reuse, 0x9, !P0 ;  /* 0x000000092200780c */ /* 0x040fe20004701670 */
[----:B------:R-:W-:Y:S01]  /*eeb0*/  @!P4 STG.E.U8 desc[UR34][R24.64+0xb8], R19 ;  /* 0x0000b8131800c986 */ /* 0x000fe2000c101122 */
[----:B------:R-:W-:-:S03]  /*eec0*/  ISETP.LT.OR P4, PT, R34, 0x1, !P2 ;  /* 0x000000012200780c */ /* 0x000fc60005781670 */
[----:B------:R0:W-:Y:S04]  /*eed0*/  @!P5 STG.E.U8 desc[UR34][R24.64+0xb9], R15 ;  /* 0x0000b90f1800d986 */ /* 0x0001e8000c101122 */
[----:B------:R-:W-:Y:S01]  /*eee0*/  @!P1 STG.E.U8 desc[UR34][R26.64+0xb8], R21 ;  /* 0x0000b8151a009986 */ /* 0x000fe2000c101122 */
[----:B------:R-:W-:Y:S02]  /*eef0*/  ISETP.GE.AND P1, PT, R35, 0xc2, PT ;  /* 0x000000c22300780c */ /* 0x000fe40003f26270 */
[C---:B------:R-:W-:Y:S01]  /*ef00*/  ISETP.LT.OR P2, PT, R34.reuse, 0x9, !P2 ;  /* 0x000000092200780c */ /* 0x040fe20005741670 */
[----:B------:R-:W3:Y:S01]  /*ef10*/  LDL.LU R221, [R1+0x10] ;  /* 0x0000100001dd7983 */ /* 0x000ee20000300800 */
[----:B------:R-:W-:Y:S01]  /*ef20*/  ISETP.LT.OR P5, PT, R34, 0x1, !P1 ;  /* 0x000000012200780c */ /* 0x000fe20004fa1670 */
[----:B------:R-:W-:Y:S01]  /*ef30*/  FMUL R8, R8, UR24 ;  /* 0x0000001808087c20 */ /* 0x000fe20008400000 */
[----:B------:R-:W-:Y:S01]  /*ef40*/  F2FP.SATFINITE.E4M3.F32.PACK_AB_MERGE_C R13, RZ, R13, RZ ;  /* 0x0000000dff0d723e */ /* 0x000fe200048070ff */
[----:B------:R-:W-:Y:S01]  /*ef50*/  FMUL R6, R6, UR24 ;  /* 0x0000001806067c20 */ /* 0x000fe20008400000 */
[----:B0-----:R-:W-:Y:S01]  /*ef60*/  F2FP.SATFINITE.E4M3.F32.PACK_AB_MERGE_C R15, RZ, R12, RZ ;  /* 0x0000000cff0f723e */ /* 0x001fe200048070ff */
[----:B-----5:R-:W-:Y:S01]  /*ef70*/  FMUL R0, R0, UR24 ;  /* 0x0000001800007c20 */ /* 0x020fe20008400000 */
[----:B------:R-:W-:Y:S01]  /*ef80*/  F2FP.SATFINITE.E4M3.F32.PACK_AB_MERGE_C R11, RZ, R11, RZ ;  /* 0x0000000bff0b723e */ /* 0x000fe200048070ff */
[----:B------:R0:W-:Y:S01]  /*ef90*/  @!P0 STG.E.U8 desc[UR34][R26.64+0xb9], R13 ;  /* 0x0000b90d1a008986 */ /* 0x0001e2000c101122 */
[C---:B------:R-:W-:Y:S01]  /*efa0*/  ISETP.LT.OR P1, PT, R34.reuse, 0x9, !P1 ;  /* 0x000000092200780c */ /* 0x040fe20004f21670 */
[----:B------:R-:W-:Y:S01]  /*efb0*/  FMUL R5, R5, UR24 ;  /* 0x0000001805057c20 */ /* 0x000fe20008400000 */
[C---:B------:R-:W-:Y:S01]  /*efc0*/  ISETP.GE.AND P0, PT, R35.reuse, 0xc9, PT ;  /* 0x000000c92300780c */ /* 0x040fe20003f06270 */
[----:B------:R-:W-:Y:S01]  /*efd0*/  @!P4 STG.E.U8 desc[UR34][R24.64+0xc0], R15 ;  /* 0x0000c00f1800c986 */ /* 0x000fe2000c101122 */
[----:B------:R-:W-:Y:S01]  /*efe0*/  ISETP.GE.AND P4, PT, R35, 0xca, PT ;  /* 0x000000ca2300780c */ /* 0x000fe20003f86270 */
[----:B------:R-:W-:Y:S01]  /*eff0*/  FMUL R3, R3, UR24 ;  /* 0x0000001803037c20 */ /* 0x000fe20008400000 */
[C---:B------:R-:W-:Y:S01]  /*f000*/  ISETP.LT.OR P6, PT, R34.reuse, 0x1, !P0 ;  /* 0x000000012200780c */ /* 0x040fe200047c1670 */
[----:B------:R-:W-:Y:S01]  /*f010*/  @!P5 STG.E.U8 desc[UR34][R24.64+0xc1], R11 ;  /* 0x0000c10b1800d986 */ /* 0x000fe2000c101122 */
[----:B------:R-:W-:Y:S01]  /*f020*/  ISETP.LT.OR P0, PT, R34, 0x9, !P0 ;  /* 0x000000092200780c */ /* 0x000fe20004701670 */
[----:B------:R-:W-:Y:S01]  /*f030*/  FMUL R2, R2, UR24 ;  /* 0x0000001802027c20 */ /* 0x000fe20008400000 */
[----:B------:R-:W-:Y:S01]  /*f040*/  F2FP.SATFINITE.E4M3.F32.PACK_AB_MERGE_C R9, RZ, R9, RZ ;  /* 0x00000009ff09723e */ /* 0x000fe200048070ff */
[----:B------:R-:W3:Y:S01]  /*f050*/  LDL.LU R222, [R1+0x18] ;  /* 0x0000180001de7983 */ /* 0x000ee20000300800 */
[----:B0-----:R-:W-:Y:S01]  /*f060*/  F2FP.SATFINITE.E4M3.F32.PACK_AB_MERGE_C R13, RZ, R10, RZ ;  /* 0x0000000aff0d723e */ /* 0x001fe200048070ff */
[----:B------:R-:W-:Y:S01]  /*f070*/  FMUL R4, R4, UR24 ;  /* 0x0000001804047c20 */ /* 0x000fe20008400000 */
[----:B------:R-:W-:Y:S01]  /*f080*/  ISETP.LT.OR P5, PT, R34, 0x9, !P4 ;  /* 0x000000092200780c */ /* 0x000fe200067a1670 */
[----:B------:R0:W-:Y:S01]  /*f090*/  @!P1 STG.E.U8 desc[UR34][R26.64+0xc1], R9 ;  /* 0x0000c1091a009986 */ /* 0x0001e2000c101122 */
[----:B------:R-:W-:-:S02]  /*f0a0*/  F2FP.SATFINITE.E4M3.F32.PACK_AB_MERGE_C R7, RZ, R7, RZ ;  /* 0x00000007ff07723e */ /* 0x000fc400048070ff */
[----:B------:R-:W-:Y:S01]  /*f0b0*/  F2FP.SATFINITE.E4M3.F32.PACK_AB_MERGE_C R17, RZ, R8, RZ ;  /* 0x00000008ff11723e */ /* 0x000fe200048070ff */
[----:B------:R1:W-:Y:S01]  /*f0c0*/  @!P2 STG.E.U8 desc[UR34][R26.64+0xc0], R13 ;  /* 0x0000c00d1a00a986 */ /* 0x0003e2000c101122 */
[----:B------:R-:W-:Y:S02]  /*f0d0*/  ISETP.LT.OR P2, PT, R34, 0x1, !P4 ;  /* 0x000000012200780c */ /* 0x000fe40006741670 */
[----:B------:R-:W-:Y:S01]  /*f0e0*/  F2FP.SATFINITE.E4M3.F32.PACK_AB_MERGE_C R5, RZ, R5, RZ ;  /* 0x00000005ff05723e */ /* 0x000fe200048070ff */
[----:B------:R-:W-:Y:S01]  /*f0f0*/  @!P6 STG.E.U8 desc[UR34][R24.64+0xc8], R17 ;  /* 0x0000c8111800e986 */ /* 0x000fe2000c101122 */
[C---:B------:R-:W-:Y:S02]  /*f100*/  ISETP.GE.AND P4, PT, R35.reuse, 0xd2, PT ;  /* 0x000000d22300780c */ /* 0x040fe40003f86270 */
[----:B------:R-:W-:Y:S01]  /*f110*/  ISETP.GE.AND P1, PT, R35, 0xd1, PT ;  /* 0x000000d12300780c */ /* 0x000fe20003f26270 */
[----:B------:R-:W3:Y:S01]  /*f120*/  LDL.LU R223, [R1+0x1c] ;  /* 0x00001c0001df7983 */ /* 0x000ee20000300800 */
[----:B0-----:R-:W-:-:S02]  /*f130*/  F2FP.SATFINITE.E4M3.F32.PACK_AB_MERGE_C R9, RZ, R6, RZ ;  /* 0x00000006ff09723e */ /* 0x001fc400048070ff */
[C---:B------:R-:W-:Y:S02]  /*f140*/  ISETP.LT.OR P6, PT, R34.reuse, 0x1, !P1 ;  /* 0x000000012200780c */ /* 0x040fe40004fc1670 */
[----:B-1----:R-:W-:Y:S01]  /*f150*/  F2FP.SATFINITE.E4M3.F32.PACK_AB_MERGE_C R13, RZ, R3, RZ ;  /* 0x00000003ff0d723e */ /* 0x002fe200048070ff */
[----:B------:R0:W-:Y:S01]  /*f160*/  @!P2 STG.E.U8 desc[UR34][R24.64+0xc9], R7 ;  /* 0x0000c9071800a986 */ /* 0x0001e2000c101122 */
[----:B--2---:R-:W-:Y:S01]  /*f170*/  FMUL R3, R225, UR24 ;  /* 0x00000018e1037c20 */ /* 0x004fe20008400000 */
[C---:B------:R-:W-:Y:S02]  /*f180*/  ISETP.LT.OR P2, PT, R34.reuse, 0x1, !P4 ;  /* 0x000000012200780c */ /* 0x040fe40006741670 */
[----:B------:R1:W-:Y:S01]  /*f190*/  @!P0 STG.E.U8 desc[UR34][R26.64+0xc8], R9 ;  /* 0x0000c8091a008986 */ /* 0x0003e2000c101122 */
[----:B------:R-:W-:Y:S02]  /*f1a0*/  F2FP.SATFINITE.E4M3.F32.PACK_AB_MERGE_C R11, RZ, R4, RZ ;  /* 0x00000004ff0b723e */ /* 0x000fe400048070ff */
[C---:B------:R-:W-:Y:S01]  /*f1b0*/  ISETP.LT.OR P1, PT, R34.reuse, 0x9, !P1 ;  /* 0x000000092200780c */ /* 0x040fe20004f21670 */
[----:B------:R2:W-:Y:S01]  /*f1c0*/  @!P5 STG.E.U8 desc[UR34][R26.64+0xc9], R5 ;  /* 0x0000c9051a00d986 */ /* 0x0005e2000c101122 */
[----:B------:R-:W-:-:S02]  /*f1d0*/  ISETP.LT.OR P5, PT, R34, 0x9, !P4 ;  /* 0x000000092200780c */ /* 0x000fc400067a1670 */
[C---:B------:R-:W-:Y:S01]  /*f1e0*/  ISETP.GE.AND P4, PT, R35.reuse, 0xda, PT ;  /* 0x000000da2300780c */ /* 0x040fe20003f86270 */
[----:B------:R-:W2:Y:S01]  /*f1f0*/  LDL.LU R225, [R1+0x24] ;  /* 0x0000240001e17983 */ /* 0x000ea20000300800 */
[----:B0-----:R-:W-:Y:S01]  /*f200*/  F2FP.SATFINITE.E4M3.F32.PACK_AB_MERGE_C R7, RZ, R0, RZ ;  /* 0x00000000ff07723e */ /* 0x001fe200048070ff */
[----:B----4-:R-:W-:Y:S01]  /*f210*/  FMUL R0, R224, UR24 ;  /* 0x00000018e0007c20 */ /* 0x010fe20008400000 */
[----:B------:R-:W-:Y:S01]  /*f220*/  ISETP.GE.AND P0, PT, R35, 0xd9, PT ;  /* 0x000000d92300780c */ /* 0x000fe20003f06270 */
[----:B------:R-:W4:Y:S03]  /*f230*/  LDL.LU R224, [R1+0x20] ;  /* 0x0000200001e07983 */ /* 0x000f260000300800 */
[----:B-1----:R-:W-:Y:S01]  /*f240*/  F2FP.SATFINITE.E4M3.F32.PACK_AB_MERGE_C R9, RZ, R0, RZ ;  /* 0x00000000ff09723e */ /* 0x002fe200048070ff */
[----:B---3--:R-:W-:Y:S01]  /*f250*/  FMUL R0, R226, UR24 ;  /* 0x00000018e2007c20 */ /* 0x008fe20008400000 */
[----:B--2---:R-:W-:Y:S01]  /*f260*/  F2FP.SATFINITE.E4M3.F32.PACK_AB_MERGE_C R5, RZ, R2, RZ ;  /* 0x00000002ff05723e */ /* 0x004fe200048070ff */
[----:B------:R-:W-:Y:S01]  /*f270*/  FMUL R2, R227, UR24 ;  /* 0x00000018e3027c20 */ /* 0x000fe20008400000 */
[----:B------:R-:W2:Y:S04]  /*f280*/  LDL.LU R226, [R1+0x28] ;  /* 0x0000280001e27983 */ /* 0x000ea80000300800 */
[----:B------:R-:W3:Y:S04]  /*f290*/  LDL.LU R227, [R1+0x2c] ;  /* 0x00002c0001e37983 */ /* 0x000ee80000300800 */
[----:B------:R-:W-:Y:S01]  /*f2a0*/  @!P2 STG.E.U8 desc[UR34][R24.64+0xd1], R13 ;  /* 0x0000d10d1800a986 */ /* 0x000fe2000c101122 */
[----:B------:R-:W-:-:S03]  /*f2b0*/  ISETP.LT.OR P2, PT, R34, 0x1, !P4 ;  /* 0x000000012200780c */ /* 0x000fc60006741670 */
[----:B------:R-:W-:Y:S01]  /*f2c0*/  @!P6 STG.E.U8 desc[UR34][R24.64+0xd0], R11 ;  /* 0x0000d00b1800e986 */ /* 0x000fe2000c101122 */
[C---:B------:R-:W-:Y:S02]  /*f2d0*/  ISETP.LT.OR P6, PT, R34.reuse, 0x1, !P0 ;  /* 0x000000012200780c */ /* 0x040fe400047c1670 */
[----:B------:R-:W-:Y:S01]  /*f2e0*/  F2FP.SATFINITE.E4M3.F32.PACK_AB_MERGE_C R3, RZ, R3, RZ ;  /* 0x00000003ff03723e */ /* 0x000fe200048070ff */
[----:B------:R0:W-:Y:S01]  /*f2f0*/  @!P1 STG.E.U8 desc[UR34][R26.64+0xd0], R5 ;  /* 0x0000d0051a009986 */ /* 0x0001e2000c101122 */
[C---:B------:R-:W-:Y:S02]  /*f300*/  ISETP.LT.OR P0, PT, R34.reuse, 0x9, !P0 ;  /* 0x000000092200780c */ /* 0x040fe40004701670 */
[----:B------:R-:W-:Y:S01]  /*f310*/  ISETP.LT.OR P1, PT, R34, 0x9, !P4 ;  /* 0x000000092200780c */ /* 0x000fe20006721670 */
[----:B------:R1:W-:Y:S01]  /*f320*/  @!P5 STG.E.U8 desc[UR34][R26.64+0xd1], R7 ;  /* 0x0000d1071a00d986 */ /* 0x0003e2000c101122 */
[----:B------:R-:W-:-:S03]  /*f330*/  ISETP.GE.AND P4, PT, R35, 0xe2, PT ;  /* 0x000000e22300780c */ /* 0x000fc60003f86270 */
[----:B------:R1:W-:Y:S01]  /*f340*/  @!P2 STG.E.U8 desc[UR34][R24.64+0xd9], R9 ;  /* 0x0000d9091800a986 */ /* 0x0003e2000c101122 */
[----:B------:R-:W-:-:S03]  /*f350*/  ISETP.GE.AND P2, PT, R35, 0xe1, PT ;  /* 0x000000e12300780c */ /* 0x000fc60003f46270 */
[----:B------:R-:W-:Y:S01]  /*f360*/  @!P6 STG.E.U8 desc[UR34][R24.64+0xd8], R3 ;  /* 0x0000d8031800e986 */ /* 0x000fe2000c101122 */
[C---:B------:R-:W-:Y:S02]  /*f370*/  ISETP.LT.OR P5, PT, R34.reuse, 0x1, !P2 ;  /* 0x000000012200780c */ /* 0x040fe400057a1670 */
[----:B------:R-:W-:Y:S02]  /*f380*/  ISETP.LT.OR P6, PT, R34, 0x1, !P4 ;  /* 0x000000012200780c */ /* 0x000fe400067c1670 */
[----:B0-----:R-:W-:Y:S02]  /*f390*/  F2FP.SATFINITE.E4M3.F32.PACK_AB_MERGE_C R5, RZ, R0, RZ ;  /* 0x00000000ff05723e */ /* 0x001fe400048070ff */
[----:B-1----:R-:W-:-:S03]  /*f3a0*/  F2FP.SATFINITE.E4M3.F32.PACK_AB_MERGE_C R7, RZ, R2, RZ ;  /* 0x00000002ff07723e */ /* 0x002fc600048070ff */
[----:B------:R-:W-:Y:S01]  /*f3b0*/  @!P0 STG.E.U8 desc[UR34][R26.64+0xd8], R5 ;  /* 0x0000d8051a008986 */ /* 0x000fe2000c101122 */
[C---:B------:R-:W-:Y:S02]  /*f3c0*/  ISETP.LT.OR P0, PT, R34.reuse, 0x9, !P2 ;  /* 0x000000092200780c */ /* 0x040fe40005701670 */
[C---:B------:R-:W-:Y:S01]  /*f3d0*/  ISETP.GE.AND P2, PT, R35.reuse, 0xe9, PT ;  /* 0x000000e92300780c */ /* 0x040fe20003f46270 */
[----:B------:R0:W-:Y:S01]  /*f3e0*/  @!P1 STG.E.U8 desc[UR34][R26.64+0xd9], R7 ;  /* 0x0000d9071a009986 */ /* 0x0001e2000c101122 */
[----:B------:R-:W-:Y:S02]  /*f3f0*/  ISETP.GE.AND P1, PT, R35, 0xea, PT ;  /* 0x000000ea2300780c */ /* 0x000fe40003f26270 */
[----:B------:R-:W-:Y:S01]  /*f400*/  ISETP.LT.OR P4, PT, R34, 0x9, !P4 ;  /* 0x000000092200780c */ /* 0x000fe20006781670 */
[----:B------:R-:W-:-:S05]  /*f410*/  FMUL R2, R220, UR24 ;  /* 0x00000018dc027c20 */ /* 0x000fca0008400000 */
[----:B------:R-:W-:-:S05]  /*f420*/  F2FP.SATFINITE.E4M3.F32.PACK_AB_MERGE_C R11, RZ, R2, RZ ;  /* 0x00000002ff0b723e */ /* 0x000fca00048070ff */
[----:B------:R-:W-:Y:S01]  /*f430*/  @!P6 STG.E.U8 desc[UR34][R24.64+0xe1], R11 ;  /* 0x0000e10b1800e986 */ /* 0x000fe2000c101122 */
[----:B------:R-:W-:-:S05]  /*f440*/  FMUL R0, R221, UR24 ;  /* 0x00000018dd007c20 */ /* 0x000fca0008400000 */
[----:B------:R-:W-:Y:S02]  /*f450*/  F2FP.SATFINITE.E4M3.F32.PACK_AB_MERGE_C R9, RZ, R0, RZ ;  /* 0x00000000ff09723e */ /* 0x000fe400048070ff */
[----:B------:R-:W-:-:S03]  /*f460*/  ISETP.LT.OR P6, PT, R34, 0x1, !P1 ;  /* 0x000000012200780c */ /* 0x000fc60004fc1670 */
[----:B------:R1:W-:Y:S01]  /*f470*/  @!P5 STG.E.U8 desc[UR34][R24.64+0xe0], R9 ;  /* 0x0000e0091800d986 */ /* 0x0003e2000c101122 */
[C---:B------:R-:W-:Y:S02]  /*f480*/  ISETP.LT.OR P5, PT, R34.reuse, 0x1, !P2 ;  /* 0x000000012200780c */ /* 0x040fe400057a1670 */
[C---:B------:R-:W-:Y:S02]  /*f490*/  ISETP.LT.OR P2, PT, R34.reuse, 0x9, !P2 ;  /* 0x000000092200780c */ /* 0x040fe40005741670 */
[----:B------:R-:W-:Y:S01]  /*f4a0*/  ISETP.LT.OR P1, PT, R34, 0x9, !P1 ;  /* 0x000000092200780c */ /* 0x000fe20004f21670 */
[----:B------:R-:W-:-:S05]  /*f4b0*/  FMUL R0, R222, UR24 ;  /* 0x00000018de007c20 */ /* 0x000fca0008400000 */
[----:B------:R-:W-:Y:S01]  /*f4c0*/  F2FP.SATFINITE.E4M3.F32.PACK_AB_MERGE_C R13, RZ, R0, RZ ;  /* 0x00000000ff0d723e */ /* 0x000fe200048070ff */
[----:B------:R-:W-:-:S05]  /*f4d0*/  FMUL R0, R223, UR24 ;  /* 0x00000018df007c20 */ /* 0x000fca0008400000 */
[----:B0-----:R-:W-:Y:S01]  /*f4e0*/  F2FP.SATFINITE.E4M3.F32.PACK_AB_MERGE_C R7, RZ, R0, RZ ;  /* 0x00000000ff07723e */ /* 0x001fe200048070ff */
[----:B------:R0:W-:Y:S01]  /*f4f0*/  @!P0 STG.E.U8 desc[UR34][R26.64+0xe0], R13 ;  /* 0x0000e00d1a008986 */ /* 0x0001e2000c101122 */
[----:B------:R-:W-:Y:S01]  /*f500*/  FMUL R3, R225, UR24 ;  /* 0x00000018e1037c20 */ /* 0x000fe20008400000 */
[----:B----4-:R-:W-:-:S04]  /*f510*/  FMUL R2, R224, UR24 ;  /* 0x00000018e0027c20 */ /* 0x010fc80008400000 */
[----:B-1----:R-:W-:Y:S01]  /*f520*/  F2FP.SATFINITE.E4M3.F32.PACK_AB_MERGE_C R9, RZ, R3, RZ ;  /* 0x00000003ff09723e */ /* 0x002fe200048070ff */
[----:B--2---:R-:W-:Y:S01]  /*f530*/  FMUL R4, R226, UR24 ;  /* 0x00000018e2047c20 */ /* 0x004fe20008400000 */
[----:B---3--:R-:W-:Y:S01]  /*f540*/  FMUL R5, R227, UR24 ;  /* 0x00000018e3057c20 */ /* 0x008fe20008400000 */
[----:B------:R-:W-:-:S03]  /*f550*/  F2FP.SATFINITE.E4M3.F32.PACK_AB_MERGE_C R3, RZ, R2, RZ ;  /* 0x00000002ff03723e */ /* 0x000fc600048070ff */
[----:B------:R-:W-:Y:S02]  /*f560*/  F2FP.SATFINITE.E4M3.F32.PACK_AB_MERGE_C R11, RZ, R4, RZ ;  /* 0x00000004ff0b723e */ /* 0x000fe400048070ff */
[----:B------:R-:W-:Y:S01]  /*f570*/  F2FP.SATFINITE.E4M3.F32.PACK_AB_MERGE_C R5, RZ, R5, RZ ;  /* 0x00000005ff05723e */ /* 0x000fe200048070ff */
[----:B------:R0:W-:Y:S04]  /*f580*/  @!P4 STG.E.U8 desc[UR34][R26.64+0xe1], R7 ;  /* 0x0000e1071a00c986 */ /* 0x0001e8000c101122 */
[----:B------:R0:W-:Y:S04]  /*f590*/  @!P6 STG.E.U8 desc[UR34][R24.64+0xe9], R9 ;  /* 0x0000e9091800e986 */ /* 0x0001e8000c101122 */
[----:B------:R0:W-:Y:S04]  /*f5a0*/  @!P5 STG.E.U8 desc[UR34][R24.64+0xe8], R3 ;  /* 0x0000e8031800d986 */ /* 0x0001e8000c101122 */
[----:B------:R0:W-:Y:S04]  /*f5b0*/  @!P2 STG.E.U8 desc[UR34][R26.64+0xe8], R11 ;  /* 0x0000e80b1a00a986 */ /* 0x0001e8000c101122 */
[----:B------:R0:W-:Y:S02]  /*f5c0*/  @!P1 STG.E.U8 desc[UR34][R26.64+0xe9], R5 ;  /* 0x0000e9051a009986 */ /* 0x0001e4000c101122 */
.L_x_277:
[----:B------:R-:W-:Y:S05]  /*f5d0*/  BSYNC B0 ;  /* 0x0000000000007941 */ /* 0x000fea0003800000 */
.L_x_35:
[----:B------:R-:W2:Y:S01]  /*f5e0*/  LDL.LU R22, [R1+0x34] ;  /* 0x0000340001167983 */ /* 0x000ea20000300800 */
[----:B0----5:R-:W-:Y:S01]  /*f5f0*/  IMAD.U32 R3, RZ, RZ, UR16 ;  /* 0x00000010ff037e24 */ /* 0x021fe2000f8e00ff */
[----:B------:R-:W-:Y:S02]  /*f600*/  ULDC.64 UR20, c[0x0][0x650] ;  /* 0x0001940000147ab9 */ /* 0x000fe40000000a00 */
[----:B------:R-:W3:Y:S01]  /*f610*/  LDL.LU R19, [R1+0x38] ;  /* 0x0000380001137983 */ /* 0x000ee20000300800 */
[----:B------:R-:W-:Y:S01]  /*f620*/  IMAD.U32 R0, RZ, RZ, UR26 ;  /* 0x0000001aff007e24 */ /* 0x000fe2000f8e00ff */
[----:B------:R0:W-:Y:S01]  /*f630*/  SYNCS.ARRIVE.TRANS64.A1T0 RZ, [R3+UR11], RZ ;  /* 0x000000ff03ff79a7 */ /* 0x0001e2000810000b */
[----:B------:R-:W-:Y:S02]  /*f640*/  IMAD.U32 R2, RZ, RZ, UR26 ;  /* 0x0000001aff027e24 */ /* 0x000fe4000f8e00ff */
[----:B------:R-:W-:Y:S02]  /*f650*/  IMAD.MOV.U32 R4, RZ, RZ, -0x1 ;  /* 0xffffffffff047424 */ /* 0x000fe400078e00ff */
[----:B0-----:R-:W-:Y:S01]  /*f660*/  IMAD.U32 R3, RZ, RZ, UR7 ;  /* 0x00000007ff037e24 */ /* 0x001fe2000f8e00ff */
[----:B---3--:R-:W-:-:S02]  /*f670*/  LEA R19, P0, R0, R19, 0x1 ;  /* 0x0000001300137211 */ /* 0x008fc400078008ff */
[----:B------:R-:W-:Y:S02]  /*f680*/  PRMT R0, RZ, 0x7610, R0 ;  /* 0x00007610ff007816 */ /* 0x000fe40000000000 */
[----:B--2---:R-:W-:Y:S01]  /*f690*/  LEA.HI.X R22, R2, R22, R3, 0x1, P0 ;  /* 0x0000001602167211 */ /* 0x004fe200000f0c03 */
[----:B------:R-:W-:Y:S01]  /*f6a0*/  IMAD.MOV.U32 R2, RZ, RZ, -0x1 ;  /* 0xffffffffff027424 */ /* 0x000fe200078e00ff */
[----:B------:R0:W-:Y:S01]  /*f6b0*/  STL [R1+0x38], R19 ;  /* 0x0000381301007387 */ /* 0x0001e20000100800 */
[----:B------:R-:W-:Y:S01]  /*f6c0*/  IMAD.MOV.U32 R3, RZ, RZ, -0x1 ;  /* 0xffffffffff037424 */ /* 0x000fe200078e00ff */
[----:B------:R-:W-:Y:S02]  /*f6d0*/  ISETP.GE.U32.AND P0, PT, R19, UR20, PT ;  /* 0x0000001413007c0c */ /* 0x000fe4000bf06070 */
[----:B------:R0:W-:Y:S02]  /*f6e0*/  STL [R1+0x34], R22 ;  /* 0x0000341601007387 */ /* 0x0001e40000100800 */
[----:B------:R-:W-:-:S02]  /*f6f0*/  ISETP.GE.U32.AND.EX P0, PT, R22, UR21, PT, P0 ;  /* 0x0000001516007c0c */ /* 0x000fc4000bf06100 */
[----:B------:R0:W-:Y:S04]  /*f700*/  STL [R1+0x3c], R4 ;  /* 0x00003c0401007387 */ /* 0x0001e80000100800 */
[----:B------:R0:W-:Y:S04]  /*f710*/  STL [R1+0x30], R2 ;  /* 0x0000300201007387 */ /* 0x0001e80000100800 */
[----:B------:R0:W-:Y:S03]  /*f720*/  STL [R1+0x40], R3 ;  /* 0x0000400301007387 */ /* 0x0001e60000100800 */
[----:B------:R-:W-:Y:S05]  /*f730*/  @P0 BRA `(.L_x_278) ;  /* 0x0000000400740947 */ /* 0x000fea0003800000 */
[----:B------:R-:W2:Y:S01]  /*f740*/  S2R R14, SR_CTAID.X ;  /* 0x00000000000e7919 */ /* 0x000ea20000002500 */
[----:B------:R-:W3:Y:S01]  /*f750*/  LDC.64 R8, c[0x0][0x628] ;  /* 0x00018a00ff087b82 */ /* 0x000ee20000000a00 */
[----:B------:R-:W-:Y:S01]  /*f760*/  ULDC UR4, c[0x0][0x150] ;  /* 0x0000540000047ab9 */ /* 0x000fe20000000800 */
[----:B------:R-:W-:Y:S01]  /*f770*/  IMAD.MOV.U32 R6, RZ, RZ, R19 ;  /* 0x000000ffff067224 */ /* 0x000fe200078e0013 */
[----:B------:R-:W0:Y:S01]  /*f780*/  S2R R16, SR_CTAID.Y ;  /* 0x0000000000107919 */ /* 0x000e220000002600 */
[----:B------:R-:W-:-:S04]  /*f790*/  IMAD.MOV.U32 R7, RZ, RZ, R22 ;  /* 0x000000ffff077224 */ /* 0x000fc800078e0016 */
[----:B------:R-:W0:Y:S08]  /*f7a0*/  LDC R17, c[0x0][0x144] ;  /* 0x00005100ff117b82 */ /* 0x000e300000000800 */
[----:B------:R-:W0:Y:S08]  /*f7b0*/  LDC R10, c[0x0][0x630] ;  /* 0x00018c00ff0a7b82 */ /* 0x000e300000000800 */
[----:B------:R-:W0:Y:S01]  /*f7c0*/  LDC.64 R12, c[0x0][0x620] ;  /* 0x00018800ff0c7b82 */ /* 0x000e220000000a00 */
[----:B---3--:R-:W-:-:S04]  /*f7d0*/  ISETP.NE.U32.AND P0, PT, R8, RZ, PT ;  /* 0x000000ff0800720c */ /* 0x008fc80003f05070 */
[----:B------:R-:W-:Y:S02]  /*f7e0*/  ISETP.NE.AND.EX P0, PT, R9, RZ, PT, P0 ;  /* 0x000000ff0900720c */ /* 0x000fe40003f05300 */
[----:B--2---:R-:W-:-:S05]  /*f7f0*/  I2FP.F32.U32 R0, R14 ;  /* 0x0000000e00007245 */ /* 0x004fca0000201000 */
[----:B------:R-:W-:-:S04]  /*f800*/  FMUL R0, R0, UR4 ;  /* 0x0000000400007c20 */ /* 0x000fc80008400000 */
[----:B------:R2:W3:Y:S02]  /*f810*/  F2I.U32.TRUNC.NTZ R15, R0 ;  /* 0x00000000000f7305 */ /* 0x0004e4000020f000 */
[----:B------:R-:W-:Y:S05]  /*f820*/  @!P0 BRA `(.L_x_279) ;  /* 0x0000000000288947 */ /* 0x000fea0003800000 */
[----:B--2---:R-:W2:Y:S02]  /*f830*/  LDC R0, c[0x0][0x634] ;  /* 0x00018d00ff007b82 */ /* 0x004ea40000000800 */
[----:B--2---:R-:W-:-:S05]  /*f840*/  IADD3 R7, P0, R19, R0, RZ ;  /* 0x0000000013077210 */ /* 0x004fca0007f1e0ff */
[----:B------:R-:W-:-:S04]  /*f850*/  IMAD.X R11, RZ, RZ, R22, P0 ;  /* 0x000000ffff0b7224 */ /* 0x000fc800000e0616 */
[----:B0-----:R-:W-:-:S04]  /*f860*/  IMAD.WIDE.U32 R2, R11, R8, RZ ;  /* 0x000000080b027225 */ /* 0x001fc800078e00ff */
[----:B------:R-:W-:-:S04]  /*f870*/  IMAD.WIDE.U32 R4, P0, R7, R9, R2 ;  /* 0x0000000907047225 */ /* 0x000fc80007800002 */
[----:B------:R-:W-:-:S04]  /*f880*/  IMAD.WIDE.U32 R2, R7, R8, RZ ;  /* 0x0000000807027225 */ /* 0x000fc800078e00ff */
[----:B------:R-:W-:Y:S01]  /*f890*/  IMAD.X R7, RZ, RZ, RZ, P0 ;  /* 0x000000ffff077224 */ /* 0x000fe200000e06ff */
[----:B------:R-:W-:Y:S01]  /*f8a0*/  IADD3 RZ, P0, R3, R4, RZ ;  /* 0x0000000403ff7210 */ /* 0x000fe20007f1e0ff */
[----:B------:R-:W-:-:S04]  /*f8b0*/  IMAD.MOV.U32 R6, RZ, RZ, R5 ;  /* 0x000000ffff067224 */ /* 0x000fc800078e0005 */
[----:B------:R-:W-:-:S08]  /*f8c0*/  IMAD.WIDE.U32.X R6, R11, R9, R6, P0 ;  /* 0x000000090b067225 */ /* 0x000fd000000e0406 */
.L_x_279:
[-CC-:B0-----:R-:W-:Y:S01]  /*f8d0*/  SHF.R.U64 R11, R6, R10.reuse, R7.reuse ;  /* 0x0000000a060b7219 */ /* 0x181fe20000001207 */
[----:B------:R-:W0:Y:S01]  /*f8e0*/  LDC.64 R20, c[0x0][0x640] ;  /* 0x00019000ff147b82 */ /* 0x000e220000000a00 */
[----:B--2---:R-:W-:Y:S01]  /*f8f0*/  SHF.R.U32.HI R0, RZ, R10, R7 ;  /* 0x0000000aff007219 */ /* 0x004fe20000011607 */
[----:B------:R-:W-:Y:S01]  /*f900*/  IMAD.MOV.U32 R2, RZ, RZ, R19 ;  /* 0x000000ffff027224 */ /* 0x000fe200078e0013 */
[----:B------:R-:W-:Y:S01]  /*f910*/  IADD3 R5, P0, RZ, -R11, RZ ;  /* 0x8000000bff057210 */ /* 0x000fe20007f1e0ff */
[----:B---3--:R-:W-:Y:S01]  /*f920*/  IMAD.MOV R15, RZ, RZ, -R15 ;  /* 0x000000ffff0f7224 */ /* 0x008fe200078e0a0f */
[----:B------:R-:W-:Y:S01]  /*f930*/  ULDC UR4, c[0x0][0x154] ;  /* 0x0000550000047ab9 */ /* 0x000fe20000000800 */
[----:B------:R-:W-:Y:S02]  /*f940*/  IMAD.MOV.U32 R7, RZ, RZ, 0x1 ;  /* 0x00000001ff077424 */ /* 0x000fe400078e00ff */
[----:B------:R-:W2:Y:S01]  /*f950*/  LDC R4, c[0x0][0x618] ;  /* 0x00018600ff047b82 */ /* 0x000ea20000000800 */
[----:B------:R-:W-:-:S02]  /*f960*/  IMAD.X R3, RZ, RZ, ~R0, P0 ;  /* 0x000000ffff037224 */ /* 0x000fc400000e0e00 */
[----:B------:R-:W-:Y:S02]  /*f970*/  IMAD R17, R17, R15, R14 ;  /* 0x0000000f11117224 */ /* 0x000fe400078e020e */
[-C--:B------:R-:W-:Y:S02]  /*f980*/  IMAD R0, R3, R12.reuse, RZ ;  /* 0x0000000c03007224 */ /* 0x080fe400078e02ff */
[----:B------:R-:W-:Y:S01]  /*f990*/  IMAD.MOV.U32 R3, RZ, RZ, R22 ;  /* 0x000000ffff037224 */ /* 0x000fe200078e0016 */
[----:B------:R-:W3:Y:S01]  /*f9a0*/  LDC R6, c[0x0][0x608] ;  /* 0x00018200ff067b82 */ /* 0x000ee20000000800 */
[----:B------:R-:W-:-:S04]  /*f9b0*/  IMAD.WIDE.U32 R2, R5, R12, R2 ;  /* 0x0000000c05027225 */ /* 0x000fc800078e0002 */
[----:B------:R-:W-:-:S03]  /*f9c0*/  IMAD R5, R5, R13, R0 ;  /* 0x0000000d05057224 */ /* 0x000fc600078e0200 */
[----:B------:R-:W5:Y:S01]  /*f9d0*/  LDC R18, c[0x0][0x658] ;  /* 0x00019600ff127b82 */ /* 0x000f620000000800 */
[----:B------:R-:W-:Y:S01]  /*f9e0*/  I2FP.F32.U32 R0, R16 ;  /* 0x0000001000007245 */ /* 0x000fe20000201000 */
[----:B------:R-:W-:Y:S01]  /*f9f0*/  IMAD.IADD R3, R3, 0x1, R5 ;  /* 0x0000000103037824 */ /* 0x000fe200078e0205 */
[----:B0-----:R-:W-:Y:S01]  /*fa00*/  ISETP.NE.U32.AND P0, PT, R20, RZ, PT ;  /* 0x000000ff1400720c */ /* 0x001fe20003f05070 */
[----:B------:R-:W-:Y:S02]  /*fa10*/  IMAD.MOV.U32 R5, RZ, RZ, -0x1 ;  /* 0xffffffffff057424 */ /* 0x000fe400078e00ff */
[----:B------:R-:W-:Y:S02]  /*fa20*/  FMUL R0, R0, UR4 ;  /* 0x0000000400007c20 */ /* 0x000fe40008400000 */
[----:B------:R-:W0:Y:S01]  /*fa30*/  LDC R15, c[0x0][0x148] ;  /* 0x00005200ff0f7b82 */ /* 0x000e220000000800 */
[----:B--2---:R-:W-:Y:S01]  /*fa40*/  SHF.R.U64 R10, R2, R4, R3 ;  /* 0x00000004020a7219 */ /* 0x004fe20000001203 */
[----:B------:R2:W0:Y:S01]  /*fa50*/  F2I.U32.TRUNC.NTZ R13, R0 ;  /* 0x00000000000d7305 */ /* 0x000422000020f000 */
[----:B------:R-:W-:-:S02]  /*fa60*/  ISETP.NE.AND.EX P0, PT, R21, RZ, PT, P0 ;  /* 0x000000ff1500720c */ /* 0x000fc40003f05300 */
[----:B------:R-:W-:-:S03]  /*fa70*/  SHF.R.U32.HI R3, RZ, R4, R3 ;  /* 0x00000004ff037219 */ /* 0x000fc60000011603 */
[----:B------:R-:W0:Y:S01]  /*fa80*/  LDC R14, c[0x0][0x600] ;  /* 0x00018000ff0e7b82 */ /* 0x000e220000000800 */
[-CC-:B---3--:R-:W-:Y:S02]  /*fa90*/  SHF.R.U64 R8, R10, R6.reuse, R3.reuse ;  /* 0x000000060a087219 */ /* 0x188fe40000001203 */
[----:B------:R-:W-:-:S05]  /*faa0*/  SHF.R.U32.HI R3, RZ, R6, R3 ;  /* 0x00000006ff037219 */ /* 0x000fca0000011603 */
[----:B------:R-:W3:Y:S01]  /*fab0*/  LDC R22, c[0x0][0x648] ;  /* 0x00019200ff167b82 */ /* 0x000ee20000000800 */
[-CC-:B-----5:R-:W-:Y:S02]  /*fac0*/  SHF.R.U64 R12, R8, R18.reuse, R3.reuse ;  /* 0x00000012080c7219 */ /* 0x1a0fe40000001203 */
[-C--:B------:R-:W-:Y:S02]  /*fad0*/  SHF.L.U32 R5, R5, R18.reuse, RZ ;  /* 0x0000001205057219 */ /* 0x080fe400000006ff */
[-C--:B------:R-:W-:Y:S01]  /*fae0*/  SHF.R.U32.HI R3, RZ, R18.reuse, R3 ;  /* 0x00000012ff037219 */ /* 0x080fe20000011603 */
[----:B------:R-:W-:Y:S01]  /*faf0*/  IMAD.MOV.U32 R2, RZ, RZ, R12 ;  /* 0x000000ffff027224 */ /* 0x000fe200078e000c */
[----:B------:R-:W-:Y:S01]  /*fb00*/  SHF.L.U32 R18, R7, R18, RZ ;  /* 0x0000001207127219 */ /* 0x000fe200000006ff */
[----:B------:R-:W0:Y:S01]  /*fb10*/  LDC R23, c[0x0][0x638] ;  /* 0x00018e00ff177b82 */ /* 0x000e220000000800 */
[----:B------:R-:W-:-:S07]  /*fb20*/  LOP3.LUT R19, RZ, R5, RZ, 0x33, !PT ;  /* 0x00000005ff137212 */ /* 0x000fce00078e33ff */
[----:B-1--4-:R-:W1:Y:S01]  /*fb30*/  LDC R24, c[0x0][0x610] ;  /* 0x00018400ff187b82 */ /* 0x012e620000000800 */
[----:B--2---:R-:W-:Y:S05]  /*fb40*/  @!P0 BRA `(.L_x_280) ;  /* 0x0000000000288947 */ /* 0x004fea0003800000 */
        /* <DEDUP_REMOVED lines=10> */
.L_x_280:
[----:B---3--:R-:W-:Y:S01]  /*fbf0*/  SHF.R.U64 R0, R2, R22, R3 ;  /* 0x0000001602007219 */ /* 0x008fe20000001203 */
[----:B0-----:R-:W-:Y:S01]  /*fc00*/  VIADD R7, R14, 0xffffffff ;  /* 0xffffffff0e077836 */ /* 0x001fe20000000000 */
[----:B------:R-:W-:Y:S01]  /*fc10*/  LOP3.LUT R5, R8, R19, RZ, 0xc0, !PT ;  /* 0x0000001308057212 */ /* 0x000fe200078ec0ff */
[----:B------:R-:W-:Y:S02]  /*fc20*/  IMAD.MOV R13, RZ, RZ, -R13 ;  /* 0x000000ffff0d7224 */ /* 0x000fe400078e0a0d */
[----:B------:R-:W-:Y:S02]  /*fc30*/  IMAD.MOV R3, RZ, RZ, -R0 ;  /* 0x000000ffff037224 */ /* 0x000fe400078e0a00 */
[----:B------:R-:W-:Y:S01]  /*fc40*/  IMAD R2, R18, R0, R5 ;  /* 0x0000000012027224 */ /* 0x000fe200078e0205 */
[----:B------:R-:W-:Y:S01]  /*fc50*/  LOP3.LUT R5, R10, R7, RZ, 0xc0, !PT ;  /* 0x000000070a057212 */ /* 0x000fe200078ec0ff */
[----:B------:R-:W-:Y:S02]  /*fc60*/  @P3 IMAD R17, R15, R13, R16 ;  /* 0x0000000d0f113224 */ /* 0x000fe400078e0210 */
[----:B------:R-:W-:-:S02]  /*fc70*/  IMAD R0, R3, R23, R12 ;  /* 0x0000001703007224 */ /* 0x000fc400078e020c */
[----:B------:R-:W-:Y:S02]  /*fc80*/  IMAD.MOV.U32 R4, RZ, RZ, 0x1 ;  /* 0x00000001ff047424 */ /* 0x000fe400078e00ff */
[----:B-1----:R-:W-:Y:S02]  /*fc90*/  IMAD R2, R2, R24, R17 ;  /* 0x0000001802027224 */ /* 0x002fe400078e0211 */
[----:B------:R-:W-:Y:S01]  /*fca0*/  IMAD R3, R0, R14, R5 ;  /* 0x0000000e00037224 */ /* 0x000fe200078e0205 */
[----:B------:R-:W-:-:S04]  /*fcb0*/  PRMT R0, R4, 0x7610, R0 ;  /* 0x0000761004007816 */ /* 0x000fc80000000000 */
[----:B------:R-:W-:Y:S02]  /*fcc0*/  SEL R4, R3, R2, !P3 ;  /* 0x0000000203047207 */ /* 0x000fe40005800000 */
[----:B------:R-:W-:-:S03]  /*fcd0*/  SEL R2, R2, R3, !P3 ;  /* 0x0000000302027207 */ /* 0x000fc60005800000 */
[----:B------:R2:W-:Y:S04]  /*fce0*/  STL [R1+0x40], R4 ;  /* 0x0000400401007387 */ /* 0x0005e80000100800 */
[----:B------:R2:W-:Y:S04]  /*fcf0*/  STL [R1+0x30], R11 ;  /* 0x0000300b01007387 */ /* 0x0005e80000100800 */
[----:B------:R2:W-:Y:S02]  /*fd00*/  STL [R1+0x3c], R2 ;  /* 0x00003c0201007387 */ /* 0x0005e40000100800 */
.L_x_278:
[----:B------:R-:W-:Y:S01]  /*fd10*/  LOP3.LUT P0, RZ, R0, 0xff, RZ, 0xc0, !PT ;  /* 0x000000ff00ff7812 */ /* 0x000fe2000780c0ff */
[----:B------:R-:W-:-:S12]  /*fd20*/  ULOP3.LUT UR13, UR13, 0x1, URZ, 0x3c, !UPT ;  /* 0x000000010d0d7892 */ /* 0x000fd8000f8e3c3f */
[----:B------:R-:W-:Y:S05]  /*fd30*/  @P0 BRA `(.L_x_281) ;  /* 0xffffff1800100947 */ /* 0x000fea000383ffff */
[----:B------:R-:W-:Y:S05]  /*fd40*/  EXIT ;  /* 0x000000000000794d */ /* 0x000fea0003800000 */
.L_x_13:
[----:B------:R-:W-:-:S08]  /*fd50*/  ISETP.NE.AND P0, PT, RZ, UR4, PT ;  /* 0x00000004ff007c0c */ /* 0x000fd0000bf05270 */
[----:B0123--:R-:W0:-:S00]  /*fd60*/  USETMAXREG.DEALLOC.CTAPOOL 0x28 ;  /* 0x00000028000079c8 */ /* 0x00fe0000080e0500 */
[----:B------:R-:W-:Y:S05]  /*fd70*/  @P0 EXIT ;  /* 0x000000000000094d */ /* 0x000fea0003800000 */
[----:B0-----:R-:W-:Y:S01]  /*fd80*/  LOP3.LUT P0, RZ, R0, 0xff, RZ, 0xc0, !PT ;  /* 0x000000ff00ff7812 */ /* 0x001fe2000780c0ff */
[----:B------:R-:W-:Y:S02]  /*fd90*/  IMAD.MOV.U32 R0, RZ, RZ, 0x1 ;  /* 0x00000001ff007424 */ /* 0x000fe400078e00ff */
[----:B------:R-:W-:-:S10]  /*fda0*/  IMAD.MOV.U32 R8, RZ, RZ, RZ ;  /* 0x000000ffff087224 */ /* 0x000fd400078e00ff */
[----:B------:R-:W-:Y:S05]  /*fdb0*/  @!P0 BRA `(.L_x_282) ;  /* 0x0000000c00408947 */ /* 0x000fea0003800000 */
[----:B------:R-:W-:Y:S01]  /*fdc0*/  LOP3.LUT P0, RZ, R3, 0x1f, RZ, 0xc0, !PT ;  /* 0x0000001f03ff7812 */ /* 0x000fe2000780c0ff */
[----:B------:R-:W-:Y:S01]  /*fdd0*/  ULDC UR8, c[0x0][0x658] ;  /* 0x0001960000087ab9 */ /* 0x000fe20000000800 */
[----:B------:R-:W-:Y:S01]  /*fde0*/  UMOV UR9, 0xffffffff ;  /* 0xffffffff00097882 */ /* 0x000fe20000000000 */
[----:B------:R-:W-:Y:S01]  /*fdf0*/  BSSY B0, `(.L_x_282) ;  /* 0x00000cc000007945 */ /* 0x000fe20003800000 */
[----:B------:R-:W-:Y:S01]  /*fe00*/  USHF.L.U32 UR9, UR9, UR8, URZ ;  /* 0x0000000809097299 */ /* 0x000fe2000800063f */
[C---:B------:R-:W-:Y:S01]  /*fe10*/  ISETP.NE.AND P2, PT, R2.reuse, RZ, PT ;  /* 0x000000ff0200720c */ /* 0x040fe20003f45270 */
[----:B------:R-:W-:Y:S01]  /*fe20*/  IMAD.MOV.U32 R9, RZ, RZ, 0x1 ;  /* 0x00000001ff097424 */ /* 0x000fe200078e00ff */
[----:B------:R-:W-:Y:S01]  /*fe30*/  ISETP.NE.OR P0, PT, R2, RZ, !P0 ;  /* 0x000000ff0200720c */ /* 0x000fe20004705670 */
[----:B------:R-:W-:Y:S01]  /*fe40*/  IMAD.MOV.U32 R0, RZ, RZ, 0x1 ;  /* 0x00000001ff007424 */ /* 0x000fe200078e00ff */
[----:B------:R-:W-:Y:S01]  /*fe50*/  ULDC UR4, c[0x0][0x600] ;  /* 0x0001800000047ab9 */ /* 0x000fe20000000800 */
[----:B------:R-:W-:Y:S01]  /*fe60*/  IMAD.MOV.U32 R8, RZ, RZ, RZ ;  /* 0x000000ffff087224 */ /* 0x000fe200078e00ff */
[----:B------:R-:W-:Y:S01]  /*fe70*/  UMOV UR10, 0x1 ;  /* 0x00000001000a7882 */ /* 0x000fe20000000000 */
[----:B------:R-:W-:-:S02]  /*fe80*/  UIADD3 UR24, UR6, 0x1, URZ ;  /* 0x0000000106187890 */ /* 0x000fc4000fffe03f */
[----:B------:R-:W-:Y:S02]  /*fe90*/  ULOP3.LUT UR25, UR5, 0x2, URZ, 0xfc, !UPT ;  /* 0x0000000205197892 */ /* 0x000fe4000f8efc3f */
[----:B------:R-:W-:Y:S02]  /*fea0*/  UIADD3 UR18, UR4, -0x1, URZ ;  /* 0xffffffff04127890 */ /* 0x000fe4000fffe03f */
[----:B------:R-:W-:Y:S02]  /*feb0*/  USHF.L.U32 UR20, UR10, UR8, URZ ;  /* 0x000000080a147299 */ /* 0x000fe4000800063f */
[----:B------:R-:W-:Y:S01]  /*fec0*/  ULOP3.LUT UR19, URZ, UR9, URZ, 0x33, !UPT ;  /* 0x000000093f137292 */ /* 0x000fe2000f8e333f */
[----:B------:R-:W-:-:S11]  /*fed0*/  ULDC.64 UR22, c[0x0][0x198] ;  /* 0x0000660000167ab9 */ /* 0x000fd60000000a00 */
.L_x_294:
[----:B------:R-:W-:-:S03]  /*fee0*/  UMOV UR4, 0xffffffff ;  /* 0xffffffff00047882 */ /* 0x000fc60000000000 */
[----:B01----:R-:W-:Y:S05]  /*fef0*/  BRA.DIV UR4, `(.L_x_283) ;  /* 0x0000001204407947 */ /* 0x003fea000b800000 */
[----:B------:R-:W-:-:S13]  /*ff00*/  ELECT P1, URZ, PT ;  /* 0x00000000003f782f */ /* 0x000fda0003820000 */
.L_x_308:
[----:B------:R-:W0:Y:S01]  /*ff10*/  LDC R2, c[0x0][0x28c] ;  /* 0x0000a300ff027b82 */ /* 0x000e220000000800 */
[----:B------:R-:W-:Y:S01]  /*ff20*/  BSSY B1, `(.L_x_284) ;  /* 0x000003b000017945 */ /* 0x000fe20003800000 */
[----:B0-----:R-:W-:-:S13]  /*ff30*/  ISETP.LT.OR P1, PT, R2, 0x1, !P1 ;  /* 0x000000010200780c */ /* 0x001fda0004f21670 */
[----:B------:R-:W-:Y:S05]  /*ff40*/  @P1 BRA `(.L_x_285) ;  /* 0x0000000000e01947 */ /* 0x000fea0003800000 */
[----:B------:R-:W2:Y:S04]  /*ff50*/  LDL.LU R4, [R1+0x40] ;  /* 0x0000400001047983 */ /* 0x000ea80000300800 */
[----:B------:R-:W3:Y:S01]  /*ff60*/  LDL.LU R3, [R1+0x3c] ;  /* 0x00003c0001037983 */ /* 0x000ee20000300800 */
[----:B------:R-:W-:Y:S02]  /*ff70*/  IMAD.MOV.U32 R12, RZ, RZ, RZ ;  /* 0x000000ffff0c7224 */ /* 0x000fe400078e00ff */
[----:B------:R-:W-:Y:S02]  /*ff80*/  IMAD.U32 R13, RZ, RZ, UR24 ;  /* 0x00000018ff0d7e24 */ /* 0x000fe4000f8e00ff */
[----:B------:R-:W-:Y:S02]  /*ff90*/  IMAD.MOV.U32 R2, RZ, RZ, R0 ;  /* 0x000000ffff027224 */ /* 0x000fe400078e0000 */
[----:B--2---:R-:W-:-:S02]  /*ffa0*/  IMAD R6, R4, 0xf0, RZ ;  /* 0x000000f004067824 */ /* 0x004fc400078e02ff */
[----:B---3--:R-:W-:Y:S02]  /*ffb0*/  IMAD.SHL.U32 R7, R3, 0x40, RZ ;  /* 0x0000004003077824 */ /* 0x008fe400078e00ff */
[----:B------:R-:W-:-:S07]  /*ffc0*/  IMAD.MOV.U32 R3, RZ, RZ, R8 ;  /* 0x000000ffff037224 */ /* 0x000fce00078e0008 */
.L_x_289:
[----:B------:R-:W0:Y:S01]  /*ffd0*/  S2R R5, SR_CgaCtaId ;  /* 0x0000000000057919 */ /* 0x000e220000008800 */
[----:B------:R-:W-:-:S04]  /*ffe0*/  MOV R4, 0x400 ;  /* 0x0000040000047802 */ /* 0x000fc80000000f00 */
[----:B0-----:R-:W-:Y:S02]  /*fff0*/  LEA R10, R5, R4, 0x18 ;  /* 0x00000004050a7211 */ /* 0x001fe400078ec0ff */
[----:B------:R-:W-:Y:S01]  /*10000*/  SHF.L.U32 R4, R2, 0x1f, RZ ;  /* 0x0000001f02047819 */ /* 0x000fe200000006ff */
[----:B------:R-:W0:Y:S02]  /*10010*/  @!P2 LDC R5, c[0x0][0x500] ;  /* 0x00014000ff05ab82 */ /* 0x000e240000000800 */
[----:B------:R-:W-:-:S04]  /*10020*/  IMAD R11, R3, 0x8, R10 ;  /* 0x00000008030b7824 */ /* 0x000fc800078e020a */
[----:B------:R-:W1:Y:S02]  /*10030*/  SYNCS.PHASECHK.TRANS64.TRYWAIT P1, [R11+URZ+0x28], R4 ;  /* 0x000028040b0075a7 */ /* 0x000e64000802017f */
[----:B-1----:R-:W-:Y:S05]  /*10040*/  @!P1 BRA `(.L_x_286) ;  /* 0x00000010000c9947 */ /* 0x002fea0003800000 */
.L_x_309:
[----:B------:R-:W-:Y:S01]  /*10050*/  UPRMT UR4, UR25, 0x9910, URZ ;  /* 0x0000991019047896 */ /* 0x000fe2000800003f */
[----:B0-----:R0:W-:Y:S03]  /*10060*/  @!P2 SYNCS.ARRIVE.TRANS64 RZ, [R11+URZ], R5 ;  /* 0x000000050bffa9a7 */ /* 0x0011e6000800003f */
[----:B------:R-:W-:-:S06]  /*10070*/  UISETP.NE.AND UP0, UPT, UR4, 0x2, UPT ;  /* 0x000000020400788c */ /* 0x000fcc000bf05270 */
[----:B------:R-:W-:-:S13]  /*10080*/  PLOP3.LUT P1, PT, PT, PT, UP0, 0x80, 0x0 ;  /* 0x000000000000781c */ /* 0x000fda0003f2f008 */
[----:B0-----:R-:W-:Y:S05]  /*10090*/  @P1 BRA `(.L_x_287) ;  /* 0x0000000000041947 */ /* 0x001fea0003800000 */
[----:B------:R-:W-:Y:S01]  /*100a0*/  BPT.TRAP 0x1 ;  /* 0x000000040000795c */ /* 0x000fe20000300000 */
.L_x_287:
[----:B------:R-:W-:Y:S05]  /*100b0*/  @P0 BRA `(.L_x_288) ;  /* 0x0000000000040947 */ /* 0x000fea0003800000 */
[----:B------:R-:W-:Y:S01]  /*100c0*/  BPT.TRAP 0x1 ;  /* 0x000000040000795c */ /* 0x000fe20000300000 */
.L_x_288:
[----:B------:R-:W2:Y:S01]  /*100d0*/  LDL R5, [R1+0x30] ;  /* 0x0000300001057983 */ /* 0x000ea20000100800 */
[--C-:B-1----:R-:W-:Y:S01]  /*100e0*/  IMAD R4, R3, 0x2000, R10.reuse ;  /* 0x0000200003047824 */ /* 0x102fe200078e020a */
[----:B------:R-:W-:Y:S01]  /*100f0*/  R2UR UR9, R11 ;  /* 0x000000000b0972ca */ /* 0x000fe200000e0000 */
[----:B------:R-:W-:Y:S01]  /*10100*/  IMAD R10, R3, 0x7800, R10 ;  /* 0x00007800030a7824 */ /* 0x000fe200078e020a */
[----:B------:R-:W-:Y:S01]  /*10110*/  UIADD3 UR14, UP0, UR22, 0xf0, URZ ;  /* 0x000000f0160e7890 */ /* 0x000fe2000ff1e03f */
[----:B------:R-:W-:Y:S01]  /*10120*/  VIADD R13, R13, 0xffffffff ;  /* 0xffffffff0d0d7836 */ /* 0x000fe20000000000 */
[----:B------:R-:W-:Y:S01]  /*10130*/  R2UR UR4, R4 ;  /* 0x00000000040472ca */ /* 0x000fe200000e0000 */
[----:B------:R-:W-:Y:S01]  /*10140*/  UIADD3 UR28, UP1, UR22, 0x1f0, URZ ;  /* 0x000001f0161c7890 */ /* 0x000fe2000ff3e03f */
[----:B------:R-:W-:Y:S01]  /*10150*/  R2UR UR8, R10 ;  /* 0x000000000a0872ca */ /* 0x000fe200000e0000 */
[----:B------:R-:W-:Y:S01]  /*10160*/  UIADD3.X UR15, URZ, UR23, URZ, UP0, !UPT ;  /* 0x000000173f0f7290 */ /* 0x000fe200087fe43f */
[----:B------:R-:W-:Y:S01]  /*10170*/  R2UR UR11, R7 ;  /* 0x00000000070b72ca */ /* 0x000fe200000e0000 */
[----:B------:R-:W-:Y:S01]  /*10180*/  VIADD R3, R3, 0x1 ;  /* 0x0000000103037836 */ /* 0x000fe20000000000 */
[----:B------:R-:W-:Y:S01]  /*10190*/  R2UR UR10, R12 ;  /* 0x000000000c0a72ca */ /* 0x000fe200000e0000 */
[----:B------:R-:W-:Y:S01]  /*101a0*/  UIADD3.X UR29, URZ, UR23, URZ, UP1, !UPT ;  /* 0x000000173f1d7290 */ /* 0x000fe20008ffe43f */
[----:B------:R-:W-:Y:S01]  /*101b0*/  R2UR UR21, R6 ;  /* 0x00000000061572ca */ /* 0x000fe200000e0000 */
[----:B------:R-:W-:Y:S01]  /*101c0*/  UMOV UR16, 0x0 ;  /* 0x0000000000107882 */ /* 0x000fe20000000000 */
[----:B------:R-:W-:Y:S01]  /*101d0*/  ISETP.GT.AND P4, PT, R13, 0x1, PT ;  /* 0x000000010d00780c */ /* 0x000fe20003f84270 */
[----:B------:R-:W-:Y:S01]  /*101e0*/  UMOV UR17, 0x10000000 ;  /* 0x1000000000117882 */ /* 0x000fe20000000000 */
[C---:B------:R-:W-:Y:S01]  /*101f0*/  ISETP.NE.AND P1, PT, R3.reuse, 0x5, PT ;  /* 0x000000050300780c */ /* 0x040fe20003f25270 */
[----:B------:R-:W-:Y:S01]  /*10200*/  UIADD3 UR4, UR4, 0x180, URZ ;  /* 0x0000018004047890 */ /* 0x000fe2000fffe03f */
[----:B------:R-:W-:Y:S01]  /*10210*/  VIADD R12, R12, 0x80 ;  /* 0x000000800c0c7836 */ /* 0x000fe20000000000 */
[----:B------:R-:W-:Y:S01]  /*10220*/  UIADD3 UR13, UR8, 0xa180, URZ ;  /* 0x0000a180080d7890 */ /* 0x000fe2000fffe03f */
[----:B------:R-:W-:-:S04]  /*10230*/  SEL R3, R3, RZ, P1 ;  /* 0x000000ff03037207 */ /* 0x000fc80000800000 */
[----:B------:R-:W-:Y:S01]  /*10240*/  UMOV UR8, UR4 ;  /* 0x0000000400087c82 */ /* 0x000fe20008000000 */
[----:B--2---:R-:W-:Y:S02]  /*10250*/  R2UR UR12, R5 ;  /* 0x00000000050c72ca */ /* 0x004fe400000e0000 */
[----:B------:R-:W-:-:S04]  /*10260*/  SEL R5, RZ, 0x1, P1 ;  /* 0x00000001ff057807 */ /* 0x000fc80000800000 */
[----:B------:R-:W-:-:S07]  /*10270*/  LOP3.LUT R2, R2, R5, RZ, 0x3c, !PT ;  /* 0x0000000502027212 */ /* 0x000fce00078e3cff */
[----:B------:R0:W-:Y:S02]  /*10280*/  UTMALDG.3D [UR8], [UR14], desc[UR16] ;  /* 0x000010080e0075b4 */ /* 0x0001e40008011000 */
[----:B0-----:R-:W-:Y:S01]  /*10290*/  UMOV UR8, UR13 ;  /* 0x0000000d00087c82 */ /* 0x001fe20008000000 */
[----:B------:R-:W-:Y:S02]  /*102a0*/  UMOV UR11, UR21 ;  /* 0x00000015000b7c82 */ /* 0x000fe40008000000 */
[----:B------:R0:W-:Y:S02]  /*102b0*/  UTMALDG.3D [UR8], [UR28], desc[UR16] ;  /* 0x000010081c0075b4 */ /* 0x0001e40008011000 */
[----:B0-----:R-:W-:Y:S05]  /*102c0*/  @P4 BRA `(.L_x_289) ;  /* 0xfffffffc00404947 */ /* 0x001fea000383ffff */
.L_x_285:
[----:B------:R-:W-:Y:S05]  /*102d0*/  BSYNC B1 ;  /* 0x0000000000017941 */ /* 0x000fea0003800000 */
.L_x_284:
[----:B------:R-:W2:Y:S01]  /*102e0*/  LDL.LU R15, [R1+0x34] ;  /* 0x00003400010f7983 */ /* 0x000ea20000300800 */
[----:B------:R-:W-:Y:S01]  /*102f0*/  LOP3.LUT P5, RZ, R9, 0xff, RZ, 0xc0, !PT ;  /* 0x000000ff09ff7812 */ /* 0x000fe200078ac0ff */
[----:B------:R-:W-:Y:S01]  /*10300*/  VIADD R8, R8, UR6 ;  /* 0x0000000608087c36 */ /* 0x000fe20008000000 */
[----:B------:R-:W-:Y:S01]  /*10310*/  UISETP.GE.U32.AND UP0, UPT, UR6, 0x5, UPT ;  /* 0x000000050600788c */ /* 0x000fe2000bf06070 */
[----:B------:R-:W3:Y:S01]  /*10320*/  LDL.LU R14, [R1+0x38] ;  /* 0x00003800010e7983 */ /* 0x000ee20000300800 */
[----:B------:R-:W-:Y:S01]  /*10330*/  IMAD.U32 R5, RZ, RZ, UR6 ;  /* 0x00000006ff057e24 */ /* 0x000fe2000f8e00ff */
[----:B------:R-:W-:Y:S01]  /*10340*/  ULDC.64 UR8, c[0x0][0x650] ;  /* 0x0001940000087ab9 */ /* 0x000fe20000000a00 */
[----:B------:R-:W-:Y:S01]  /*10350*/  ISETP.GT.U32.AND P1, PT, R8, 0x4, PT ;  /* 0x000000040800780c */ /* 0x000fe20003f24070 */
[----:B------:R-:W-:Y:S01]  /*10360*/  BSSY B1, `(.L_x_290) ;  /* 0x0000072000017945 */ /* 0x000fe20003800000 */
[----:B------:R-:W-:Y:S02]  /*10370*/  PLOP3.LUT P4, PT, PT, PT, UP0, 0x80, 0x0 ;  /* 0x000000000000781c */ /* 0x000fe40003f8f008 */
[----:B------:R-:W-:-:S02]  /*10380*/  ISETP.LT.U32.AND P1, PT, R5, 0x5, P1 ;  /* 0x000000050500780c */ /* 0x000fc40000f21070 */
[----:B------:R-:W-:Y:S01]  /*10390*/  PRMT R9, RZ, 0x7610, R9 ;  /* 0x00007610ff097816 */ /* 0x000fe20000000009 */
[----:B------:R-:W0:Y:S01]  /*103a0*/  @P5 S2R R3, SR_CgaCtaId ;  /* 0x0000000000035919 */ /* 0x000e220000008800 */
[----:B------:R-:W-:-:S04]  /*103b0*/  @P5 MOV R2, 0x400 ;  /* 0x0000040000025802 */ /* 0x000fc80000000f00 */
[----:B0-----:R-:W-:Y:S01]  /*103c0*/  @P5 LEA R4, R3, R2, 0x18 ;  /* 0x0000000203045211 */ /* 0x001fe200078ec0ff */
[----:B------:R-:W-:-:S03]  /*103d0*/  IMAD.WIDE.U32 R2, R8, -0x33333333, RZ ;  /* 0xcccccccd08027825 */ /* 0x000fc600078e00ff */
[----:B------:R0:W-:Y:S02]  /*103e0*/  @P5 SYNCS.ARRIVE.TRANS64.A1T0 RZ, [R4+URZ+0x88], RZ ;  /* 0x000088ff04ff59a7 */ /* 0x0001e4000810003f */
[----:B------:R-:W-:Y:S02]  /*103f0*/  SHF.R.U32.HI R5, RZ, 0x2, R3 ;  /* 0x00000002ff057819 */ /* 0x000fe40000011603 */
[----:B------:R-:W-:Y:S02]  /*10400*/  SEL R3, RZ, 0x1, !P1 ;  /* 0x00000001ff037807 */ /* 0x000fe40004800000 */
[----:B------:R-:W-:Y:S01]  /*10410*/  PRMT R2, RZ, 0x7610, R2 ;  /* 0x00007610ff027816 */ /* 0x000fe20000000002 */
[----:B------:R-:W-:Y:S01]  /*10420*/  IMAD R8, R5, -0x5, R8 ;  /* 0xfffffffb05087824 */ /* 0x000fe200078e0208 */
[----:B------:R-:W-:Y:S01]  /*10430*/  LOP3.LUT R0, R0, R3, RZ, 0x3c, !PT ;  /* 0x0000000300007212 */ /* 0x000fe200078e3cff */
[----:B0-----:R-:W-:Y:S02]  /*10440*/  IMAD.MOV.U32 R4, RZ, RZ, -0x1 ;  /* 0xffffffffff047424 */ /* 0x001fe400078e00ff */
[----:B------:R-:W-:Y:S01]  /*10450*/  IMAD.MOV.U32 R3, RZ, RZ, -0x1 ;  /* 0xffffffffff037424 */ /* 0x000fe200078e00ff */
[----:B------:R-:W-:Y:S01]  /*10460*/  @P4 LOP3.LUT R0, R0, 0x1, R5, 0x78, !PT ;  /* 0x0000000100004812 */ /* 0x000fe200078e7805 */
[----:B------:R-:W-:Y:S01]  /*10470*/  IMAD.MOV.U32 R5, RZ, RZ, -0x1 ;  /* 0xffffffffff057424 */ /* 0x000fe200078e00ff */
[----:B---3--:R-:W-:-:S04]  /*10480*/  IADD3 R14, P5, R14, UR26, RZ ;  /* 0x0000001a0e0e7c10 */ /* 0x008fc8000ffbe0ff */
[----:B--2---:R-:W-:Y:S01]  /*10490*/  IADD3.X R15, R15, UR7, RZ, P5, !PT ;  /* 0x000000070f0f7c10 */ /* 0x004fe2000affe4ff */
[----:B------:R0:W-:Y:S01]  /*104a0*/  STL [R1+0x38], R14 ;  /* 0x0000380e01007387 */ /* 0x0001e20000100800 */
[----:B------:R-:W-:-:S03]  /*104b0*/  ISETP.GE.U32.AND P1, PT, R14, UR8, PT ;  /* 0x000000080e007c0c */ /* 0x000fc6000bf26070 */
[----:B------:R0:W-:Y:S01]  /*104c0*/  STL [R1+0x34], R15 ;  /* 0x0000340f01007387 */ /* 0x0001e20000100800 */
[----:B------:R-:W-:-:S03]  /*104d0*/  ISETP.GE.U32.AND.EX P1, PT, R15, UR9, PT, P1 ;  /* 0x000000090f007c0c */ /* 0x000fc6000bf26110 */
[----:B------:R0:W-:Y:S04]  /*104e0*/  STL [R1+0x3c], R5 ;  /* 0x00003c0501007387 */ /* 0x0001e80000100800 */
[----:B------:R0:W-:Y:S04]  /*104f0*/  STL [R1+0x40], R4 ;  /* 0x0000400401007387 */ /* 0x0001e80000100800 */
[----:B------:R0:W-:Y:S02]  /*10500*/  STL [R1+0x30], R3 ;  /* 0x0000300301007387 */ /* 0x0001e40000100800 */
[----:B------:R-:W-:Y:S05]  /*10510*/  @P1 BRA `(.L_x_291) ;  /* 0x0000000400581947 */ /* 0x000fea0003800000 */
[----:B------:R-:W-:Y:S01]  /*10520*/  ULDC.64 UR8, c[0x0][0x628] ;  /* 0x00018a0000087ab9 */ /* 0x000fe20000000a00 */
[----:B------:R-:W1:Y:S01]  /*10530*/  S2R R12, SR_CTAID.X ;  /* 0x00000000000c7919 */ /* 0x000e620000002500 */
[----:B------:R-:W-:Y:S01]  /*10540*/  ISETP.NE.U32.AND P1, PT, RZ, UR8, PT ;  /* 0x00000008ff007c0c */ /* 0x000fe2000bf25070 */
[----:B------:R-:W-:Y:S01]  /*10550*/  ULDC UR10, c[0x0][0x630] ;  /* 0x00018c00000a7ab9 */ /* 0x000fe20000000800 */
[----:B------:R-:W-:Y:S01]  /*10560*/  IMAD.MOV.U32 R2, RZ, RZ, R14 ;  /* 0x000000ffff027224 */ /* 0x000fe200078e000e */
[----:B------:R-:W2:Y:S01]  /*10570*/  S2R R10, SR_CTAID.Y ;  /* 0x00000000000a7919 */ /* 0x000ea20000002600 */
[----:B------:R-:W-:Y:S01]  /*10580*/  ISETP.NE.AND.EX P1, PT, RZ, UR9, PT, P1 ;  /* 0x00000009ff007c0c */ /* 0x000fe2000bf25310 */
[----:B0-----:R-:W-:-:S12]  /*10590*/  IMAD.MOV.U32 R3, RZ, RZ, R15 ;  /* 0x000000ffff037224 */ /* 0x001fd800078e000f */
[----:B------:R-:W-:Y:S05]  /*105a0*/  @!P1 BRA `(.L_x_292) ;  /* 0x0000000000289947 */ /* 0x000fea0003800000 */
[----:B------:R-:W-:Y:S02]  /*105b0*/  ULDC UR4, c[0x0][0x634] ;  /* 0x00018d0000047ab9 */ /* 0x000fe40000000800 */
[----:B------:R-:W-:-:S05]  /*105c0*/  IADD3 R7, P1, R14, UR4, RZ ;  /* 0x000000040e077c10 */ /* 0x000fca000ff3e0ff */
[----:B------:R-:W-:-:S04]  /*105d0*/  IMAD.X R11, RZ, RZ, R15, P1 ;  /* 0x000000ffff0b7224 */ /* 0x000fc800008e060f */
[----:B------:R-:W-:-:S04]  /*105e0*/  IMAD.WIDE.U32 R4, R11, UR8, RZ ;  /* 0x000000080b047c25 */ /* 0x000fc8000f8e00ff */
[----:B------:R-:W-:-:S04]  /*105f0*/  IMAD.WIDE.U32 R4, P1, R7, UR9, R4 ;  /* 0x0000000907047c25 */ /* 0x000fc8000f820004 */
[----:B------:R-:W-:-:S04]  /*10600*/  IMAD.WIDE.U32 R6, R7, UR8, RZ ;  /* 0x0000000807067c25 */ /* 0x000fc8000f8e00ff */
[----:B------:R-:W-:Y:S01]  /*10610*/  IMAD.X R3, RZ, RZ, RZ, P1 ;  /* 0x000000ffff037224 */ /* 0x000fe200008e06ff */
[----:B------:R-:W-:Y:S01]  /*10620*/  IADD3 RZ, P1, R7, R4, RZ ;  /* 0x0000000407ff7210 */ /* 0x000fe20007f3e0ff */
[----:B------:R-:W-:-:S04]  /*10630*/  IMAD.MOV.U32 R2, RZ, RZ, R5 ;  /* 0x000000ffff027224 */ /* 0x000fc800078e0005 */
[----:B------:R-:W-:-:S08]  /*10640*/  IMAD.WIDE.U32.X R2, R11, UR9, R2, P1 ;  /* 0x000000090b027c25 */ /* 0x000fd000088e0402 */
.L_x_292:
[--C-:B------:R-:W-:Y:S01]  /*10650*/  SHF.R.U64 R11, R2, UR10, R3.reuse ;  /* 0x0000000a020b7c19 */ /* 0x100fe20008001203 */
[----:B------:R-:W-:Y:S01]  /*10660*/  ULDC.64 UR8, c[0x0][0x620] ;  /* 0x0001880000087ab9 */ /* 0x000fe20000000a00 */
[----:B------:R-:W-:Y:S01]  /*10670*/  SHF.R.U32.HI R2, RZ, UR10, R3 ;  /* 0x0000000aff027c19 */ /* 0x000fe20008011603 */
[----:B------:R-:W-:Y:S01]  /*10680*/  IMAD.MOV.U32 R3, RZ, RZ, R15 ;  /* 0x000000ffff037224 */ /* 0x000fe200078e000f */
[----:B------:R-:W-:Y:S01]  /*10690*/  IADD3 R5, P1, RZ, -R11, RZ ;  /* 0x8000000bff057210 */ /* 0x000fe20007f3e0ff */
[----:B------:R-:W-:Y:S01]  /*106a0*/  ULDC UR4, c[0x0][0x150] ;  /* 0x0000540000047ab9 */ /* 0x000fe20000000800 */
[----:B-1----:R-:W-:Y:S01]  /*106b0*/  I2FP.F32.U32 R6, R12 ;  /* 0x0000000c00067245 */ /* 0x002fe20000201000 */
[----:B------:R-:W0:Y:S01]  /*106c0*/  LDC R7, c[0x0][0x144] ;  /* 0x00005100ff077b82 */ /* 0x000e220000000800 */
[----:B------:R-:W-:Y:S01]  /*106d0*/  ULDC.64 UR10, c[0x0][0x640] ;  /* 0x00019000000a7ab9 */ /* 0x000fe20000000a00 */
[----:B------:R-:W-:Y:S01]  /*106e0*/  IMAD.X R2, RZ, RZ, ~R2, P1 ;  /* 0x000000ffff027224 */ /* 0x000fe200008e0e02 */
[----:B------:R-:W-:Y:S01]  /*106f0*/  ISETP.NE.U32.AND P1, PT, RZ, UR10, PT ;  /* 0x0000000aff007c0c */ /* 0x000fe2000bf25070 */
[----:B------:R-:W-:Y:S01]  /*10700*/  FMUL R6, R6, UR4 ;  /* 0x0000000406067c20 */ /* 0x000fe20008400000 */
[----:B------:R-:W-:Y:S01]  /*10710*/  ULDC UR4, c[0x0][0x618] ;  /* 0x0001860000047ab9 */ /* 0x000fe20000000800 */
[----:B------:R-:W-:Y:S01]  /*10720*/  IMAD R4, R2, UR8, RZ ;  /* 0x0000000802047c24 */ /* 0x000fe2000f8e02ff */
[----:B------:R-:W-:Y:S01]  /*10730*/  ISETP.NE.AND.EX P1, PT, RZ, UR11, PT, P1 ;  /* 0x0000000bff007c0c */ /* 0x000fe2000bf25310 */
[----:B------:R-:W-:Y:S01]  /*10740*/  IMAD.MOV.U32 R2, RZ, RZ, R14 ;  /* 0x000000ffff027224 */ /* 0x000fe200078e000e */
[----:B------:R-:W1:Y:S01]  /*10750*/  LDC R15, c[0x0][0x148] ;  /* 0x00005200ff0f7b82 */ /* 0x000e620000000800 */
[----:B------:R-:W3:Y:S02]  /*10760*/  F2I.U32.TRUNC.NTZ R6, R6 ;  /* 0x0000000600067305 */ /* 0x000ee4000020f000 */
[----:B------:R-:W-:Y:S01]  /*10770*/  IMAD.WIDE.U32 R2, R5, UR8, R2 ;  /* 0x0000000805027c25 */ /* 0x000fe2000f8e0002 */
[----:B------:R-:W-:-:S03]  /*10780*/  ULDC UR8, c[0x0][0x154] ;  /* 0x0000550000087ab9 */ /* 0x000fc60000000800 */
[----:B------:R-:W-:Y:S01]  /*10790*/  IMAD R5, R5, UR9, R4 ;  /* 0x0000000905057c24 */ /* 0x000fe2000f8e0204 */
[----:B------:R-:W-:-:S03]  /*107a0*/  ULDC UR9, c[0x0][0x608] ;  /* 0x0001820000097ab9 */ /* 0x000fc60000000800 */
[----:B------:R-:W-:-:S05]  /*107b0*/  IMAD.IADD R3, R3, 0x1, R5 ;  /* 0x0000000103037824 */ /* 0x000fca00078e0205 */
[----:B------:R-:W-:Y:S01]  /*107c0*/  SHF.R.U64 R13, R2, UR4, R3 ;  /* 0x00000004020d7c19 */ /* 0x000fe20008001203 */
[----:B---3--:R-:W-:Y:S01]  /*107d0*/  IMAD.MOV R6, RZ, RZ, -R6 ;  /* 0x000000ffff067224 */ /* 0x008fe200078e0a06 */
[----:B--2---:R-:W-:-:S03]  /*107e0*/  I2FP.F32.U32 R2, R10 ;  /* 0x0000000a00027245 */ /* 0x004fc60000201000 */
[----:B0-----:R-:W-:Y:S02]  /*107f0*/  IMAD R12, R7, R6, R12 ;  /* 0x00000006070c7224 */ /* 0x001fe400078e020c */
[----:B------:R-:W-:Y:S01]  /*10800*/  FMUL R4, R2, UR8 ;  /* 0x0000000802047c20 */ /* 0x000fe20008400000 */
[----:B------:R-:W-:Y:S01]  /*10810*/  SHF.R.U32.HI R2, RZ, UR4, R3 ;  /* 0x00000004ff027c19 */ /* 0x000fe20008011603 */
[----:B------:R-:W-:Y:S02]  /*10820*/  ULDC UR4, c[0x0][0x658] ;  /* 0x0001960000047ab9 */ /* 0x000fe40000000800 */
[----:B------:R0:W2:Y:S01]  /*10830*/  F2I.U32.TRUNC.NTZ R18, R4 ;  /* 0x0000000400127305 */ /* 0x0000a2000020f000 */
[--C-:B------:R-:W-:Y:S02]  /*10840*/  SHF.R.U64 R16, R13, UR9, R2.reuse ;  /* 0x000000090d107c19 */ /* 0x100fe40008001202 */
[----:B------:R-:W-:-:S04]  /*10850*/  SHF.R.U32.HI R3, RZ, UR9, R2 ;  /* 0x00000009ff037c19 */ /* 0x000fc80008011602 */
[--C-:B------:R-:W-:Y:S02]  /*10860*/  SHF.R.U64 R14, R16, UR4, R3.reuse ;  /* 0x00000004100e7c19 */ /* 0x100fe40008001203 */
[----:B------:R-:W-:-:S03]  /*10870*/  SHF.R.U32.HI R3, RZ, UR4, R3 ;  /* 0x00000004ff037c19 */ /* 0x000fc60008011603 */
[----:B------:R-:W-:Y:S01]  /*10880*/  IMAD.MOV.U32 R2, RZ, RZ, R14 ;  /* 0x000000ffff027224 */ /* 0x000fe200078e000e */
[----:B01----:R-:W-:Y:S06]  /*10890*/  @!P1 BRA `(.L_x_293) ;  /* 0x0000000000289947 */ /* 0x003fec0003800000 */
        /* <DEDUP_REMOVED lines=10> */
.L_x_293:
[----:B------:R-:W-:Y:S01]  /*10940*/  ULDC UR4, c[0x0][0x648] ;  /* 0x0001920000047ab9 */ /* 0x000fe20000000800 */
[----:B--2---:R-:W-:Y:S01]  /*10950*/  IMAD.MOV R18, RZ, RZ, -R18 ;  /* 0x000000ffff127224 */ /* 0x004fe200078e0a12 */
[----:B------:R-:W-:Y:S01]  /*10960*/  SHF.R.U64 R3, R2, UR4, R3 ;  /* 0x0000000402037c19 */ /* 0x000fe20008001203 */
[----:B------:R-:W-:Y:S01]  /*10970*/  ULDC UR4, c[0x0][0x638] ;  /* 0x00018e0000047ab9 */ /* 0x000fe20000000800 */
[----:B------:R-:W-:Y:S01]  /*10980*/  LOP3.LUT R2, R16, UR19, RZ, 0xc0, !PT ;  /* 0x0000001310027c12 */ /* 0x000fe2000f8ec0ff */
[----:B------:R-:W-:Y:S01]  /*10990*/  @P3 IMAD R12, R15, R18, R10 ;  /* 0x000000120f0c3224 */ /* 0x000fe200078e020a */
[----:B------:R-:W-:Y:S01]  /*109a0*/  LOP3.LUT R13, R13, UR18, RZ, 0xc0, !PT ;  /* 0x000000120d0d7c12 */ /* 0x000fe2000f8ec0ff */
[----:B------:R-:W-:Y:S01]  /*109b0*/  IMAD.MOV R5, RZ, RZ, -R3 ;  /* 0x000000ffff057224 */ /* 0x000fe200078e0a03 */
[----:B------:R-:W-:Y:S01]  /*109c0*/  ULDC UR8, c[0x0][0x610] ;  /* 0x0001840000087ab9 */ /* 0x000fe20000000800 */
[----:B------:R-:W-:Y:S02]  /*109d0*/  IMAD R3, R3, UR20, R2 ;  /* 0x0000001403037c24 */ /* 0x000fe4000f8e0202 */
[----:B------:R-:W-:Y:S01]  /*109e0*/  IMAD R14, R5, UR4, R14 ;  /* 0x00000004050e7c24 */ /* 0x000fe2000f8e020e */
[----:B------:R-:W-:Y:S01]  /*109f0*/  ULDC UR4, c[0x0][0x600] ;  /* 0x0001800000047ab9 */ /* 0x000fe20000000800 */
[----:B------:R-:W-:-:S02]  /*10a00*/  IMAD R3, R3, UR8, R12 ;  /* 0x0000000803037c24 */ /* 0x000fc4000f8e020c */
[----:B------:R-:W-:Y:S02]  /*10a10*/  IMAD R14, R14, UR4, R13 ;  /* 0x000000040e0e7c24 */ /* 0x000fe4000f8e020d */
[----:B------:R-:W-:-:S03]  /*10a20*/  IMAD.MOV.U32 R2, RZ, RZ, 0x1 ;  /* 0x00000001ff027424 */ /* 0x000fc600078e00ff */
[----:B------:R-:W-:Y:S02]  /*10a30*/  SEL R4, R14, R3, !P3 ;  /* 0x000000030e047207 */ /* 0x000fe40005800000 */
[----:B------:R-:W-:-:S03]  /*10a40*/  SEL R3, R3, R14, !P3 ;  /* 0x0000000e03037207 */ /* 0x000fc60005800000 */
[----:B------:R1:W-:Y:S04]  /*10a50*/  STL [R1+0x40], R4 ;  /* 0x0000400401007387 */ /* 0x0003e80000100800 */
[----:B------:R1:W-:Y:S04]  /*10a60*/  STL [R1+0x30], R11 ;  /* 0x0000300b01007387 */ /* 0x0003e80000100800 */
[----:B------:R1:W-:Y:S02]  /*10a70*/  STL [R1+0x3c], R3 ;  /* 0x00003c0301007387 */ /* 0x0003e40000100800 */
.L_x_291:
[----:B------:R-:W-:Y:S05]  /*10a80*/  BSYNC B1 ;  /* 0x0000000000017941 */ /* 0x000fea0003800000 */
.L_x_290:
[----:B------:R-:W-:-:S13]  /*10a90*/  LOP3.LUT P1, RZ, R2, 0xff, RZ, 0xc0, !PT ;  /* 0x000000ff02ff7812 */ /* 0x000fda000782c0ff */
[----:B------:R-:W-:Y:S05]  /*10aa0*/  @P1 BRA `(.L_x_294) ;  /* 0xfffffff4000c1947 */ /* 0x000fea000383ffff */
[----:B------:R-:W-:Y:S05]  /*10ab0*/  BSYNC B0 ;  /* 0x0000000000007941 */ /* 0x000fea0003800000 */
.L_x_282:
[----:B------:R-:W-:-:S03]  /*10ac0*/  UMOV UR4, 0xffffffff ;  /* 0xffffffff00047882 */ /* 0x000fc60000000000 */
[----:B------:R-:W-:Y:S05]  /*10ad0*/  BRA.DIV UR4, `(.L_x_295) ;  /* 0x00000006047c7947 */ /* 0x000fea000b800000 */
[----:B------:R-:W-:-:S13]  /*10ae0*/  ELECT P0, URZ, PT ;  /* 0x00000000003f782f */ /* 0x000fda0003800000 */
.L_x_312:
[----:B------:R-:W-:Y:S04]  /*10af0*/  BSSY B0, `(.L_x_296) ;  /* 0x0000035000007945 */ /* 0x000fe80003800000 */
[----:B------:R-:W-:Y:S05]  /*10b00*/  @!P0 BRA `(.L_x_297) ;  /* 0x0000000000cc8947 */ /* 0x000fea0003800000 */
[----:B------:R-:W-:-:S04]  /*10b10*/  ULOP3.LUT UR4, UR5, 0x2, URZ, 0xfc, !UPT ;  /* 0x0000000205047892 */ /* 0x000fc8000f8efc3f */
[----:B------:R-:W-:-:S06]  /*10b20*/  UISETP.NE.AND UP0, UPT, UR4, 0x3, UPT ;  /* 0x000000030400788c */ /* 0x000fcc000bf05270 */
[----:B------:R-:W-:-:S13]  /*10b30*/  PLOP3.LUT P0, PT, PT, PT, UP0, 0x80, 0x0 ;  /* 0x000000000000781c */ /* 0x000fda0003f0f008 */
[----:B------:R-:W-:Y:S05]  /*10b40*/  @!P0 BRA `(.L_x_298) ;  /* 0x0000000000048947 */ /* 0x000fea0003800000 */
[----:B------:R-:W-:Y:S01]  /*10b50*/  BPT.TRAP 0x1 ;  /* 0x000000040000795c */ /* 0x000fe20000300000 */
.L_x_298:
[----:B01----:R-:W0:Y:S01]  /*10b60*/  S2R R3, SR_CgaCtaId ;  /* 0x0000000000037919 */ /* 0x003e220000008800 */
[----:B------:R-:W-:-:S04]  /*10b70*/  MOV R2, 0x400 ;  /* 0x0000040000027802 */ /* 0x000fc80000000f00 */
[----:B0-----:R-:W-:Y:S02]  /*10b80*/  LEA R3, R3, R2, 0x18 ;  /* 0x0000000203037211 */ /* 0x001fe400078ec0ff */
[----:B------:R-:W-:-:S03]  /*10b90*/  SHF.L.U32 R2, R0, 0x1f, RZ ;  /* 0x0000001f00027819 */ /* 0x000fc600000006ff */
[----:B------:R-:W-:-:S04]  /*10ba0*/  VIADD R3, R3, 0x28 ;  /* 0x0000002803037836 */ /* 0x000fc80000000000 */
[C---:B------:R-:W-:Y:S02]  /*10bb0*/  IMAD R7, R8.reuse, 0x8, R3 ;  /* 0x0000000808077824 */ /* 0x040fe400078e0203 */
[----:B------:R-:W-:Y:S02]  /*10bc0*/  VIADD R8, R8, 0x1 ;  /* 0x0000000108087836 */ /* 0x000fe40000000000 */
[----:B------:R-:W0:Y:S03]  /*10bd0*/  SYNCS.PHASECHK.TRANS64.TRYWAIT P0, [R7+URZ], R2 ;  /* 0x00000002070075a7 */ /* 0x000e26000800017f */
[----:B------:R-:W-:-:S04]  /*10be0*/  ISETP.NE.AND P1, PT, R8, 0x5, PT ;  /* 0x000000050800780c */ /* 0x000fc80003f25270 */
[----:B------:R-:W-:Y:S02]  /*10bf0*/  SEL R5, RZ, 0x1, P1 ;  /* 0x00000001ff057807 */ /* 0x000fe40000800000 */
[----:B------:R-:W-:Y:S02]  /*10c00*/  SEL R8, R8, RZ, P1 ;  /* 0x000000ff08087207 */ /* 0x000fe40000800000 */
[----:B------:R-:W-:-:S03]  /*10c10*/  LOP3.LUT R5, R0, R5, RZ, 0x3c, !PT ;  /* 0x0000000500057212 */ /* 0x000fc600078e3cff */
[----:B------:R-:W-:Y:S01]  /*10c20*/  IMAD R9, R8, 0x8, R3 ;  /* 0x0000000808097824 */ /* 0x000fe200078e0203 */
[----:B------:R-:W-:Y:S01]  /*10c30*/  SHF.L.U32 R4, R5, 0x1f, RZ ;  /* 0x0000001f05047819 */ /* 0x000fe200000006ff */
[----:B0-----:R-:W-:Y:S06]  /*10c40*/  @!P0 BRA `(.L_x_299) ;  /* 0x0000000400448947 */ /* 0x001fec0003800000 */
.L_x_313:
[----:B------:R-:W1:Y:S01]  /*10c50*/  SYNCS.PHASECHK.TRANS64.TRYWAIT P0, [R9+URZ], R4 ;  /* 0x00000004090075a7 */ /* 0x000e62000800017f */
[----:B------:R-:W-:-:S05]  /*10c60*/  VIADD R0, R8, 0x1 ;  /* 0x0000000108007836 */ /* 0x000fca0000000000 */
[----:B------:R-:W-:-:S04]  /*10c70*/  ISETP.NE.AND P1, PT, R0, 0x5, PT ;  /* 0x000000050000780c */ /* 0x000fc80003f25270 */
[----:B0-----:R-:W-:Y:S02]  /*10c80*/  SEL R2, RZ, 0x1, P1 ;  /* 0x00000001ff027807 */ /* 0x001fe40000800000 */
[----:B------:R-:W-:Y:S02]  /*10c90*/  SEL R0, R0, RZ, P1 ;  /* 0x000000ff00007207 */ /* 0x000fe40000800000 */
[----:B------:R-:W-:-:S03]  /*10ca0*/  LOP3.LUT R7, R5, R2, RZ, 0x3c, !PT ;  /* 0x0000000205077212 */ /* 0x000fc600078e3cff */
[----:B------:R-:W-:Y:S01]  /*10cb0*/  IMAD R6, R0, 0x8, R3 ;  /* 0x0000000800067824 */ /* 0x000fe200078e0203 */
[----:B------:R-:W-:Y:S01]  /*10cc0*/  SHF.L.U32 R5, R7, 0x1f, RZ ;  /* 0x0000001f07057819 */ /* 0x000fe200000006ff */
[----:B-1----:R-:W-:Y:S06]  /*10cd0*/  @!P0 BRA `(.L_x_300) ;  /* 0x0000000400348947 */ /* 0x002fec0003800000 */
.L_x_314:
[----:B------:R-:W1:Y:S01]  /*10ce0*/  SYNCS.PHASECHK.TRANS64.TRYWAIT P0, [R6+URZ], R5 ;  /* 0x00000005060075a7 */ /* 0x000e62000800017f */
[----:B------:R-:W-:-:S05]  /*10cf0*/  VIADD R0, R0, 0x1 ;  /* 0x0000000100007836 */ /* 0x000fca0000000000 */
[----:B------:R-:W-:-:S04]  /*10d00*/  ISETP.NE.AND P1, PT, R0, 0x5, PT ;  /* 0x000000050000780c */ /* 0x000fc80003f25270 */
[----:B------:R-:W-:Y:S02]  /*10d10*/  SEL R2, RZ, 0x1, P1 ;  /* 0x00000001ff027807 */ /* 0x000fe40000800000 */
[----:B------:R-:W-:Y:S02]  /*10d20*/  SEL R0, R0, RZ, P1 ;  /* 0x000000ff00007207 */ /* 0x000fe40000800000 */
[----:B------:R-:W-:-:S03]  /*10d30*/  LOP3.LUT R7, R7, R2, RZ, 0x3c, !PT ;  /* 0x0000000207077212 */ /* 0x000fc600078e3cff */
[----:B0-----:R-:W-:Y:S01]  /*10d40*/  IMAD R9, R0, 0x8, R3 ;  /* 0x0000000800097824 */ /* 0x001fe200078e0203 */
[----:B------:R-:W-:Y:S01]  /*10d50*/  SHF.L.U32 R4, R7, 0x1f, RZ ;  /* 0x0000001f07047819 */ /* 0x000fe200000006ff */
[----:B-1----:R-:W-:Y:S06]  /*10d60*/  @!P0 BRA `(.L_x_301) ;  /* 0x0000000400248947 */ /* 0x002fec0003800000 */
.L_x_315:
[----:B------:R-:W1:Y:S01]  /*10d70*/  SYNCS.PHASECHK.TRANS64.TRYWAIT P0, [R9+URZ], R4 ;  /* 0x00000004090075a7 */ /* 0x000e62000800017f */
[----:B------:R-:W-:-:S05]  /*10d80*/  VIADD R0, R0, 0x1 ;  /* 0x0000000100007836 */ /* 0x000fca0000000000 */
[----:B------:R-:W-:-:S04]  /*10d90*/  ISETP.NE.AND P1, PT, R0, 0x5, PT ;  /* 0x000000050000780c */ /* 0x000fc80003f25270 */
[----:B------:R-:W-:Y:S02]  /*10da0*/  SEL R2, RZ, 0x1, P1 ;  /* 0x00000001ff027807 */ /* 0x000fe40000800000 */
[----:B------:R-:W-:Y:S02]  /*10db0*/  SEL R0, R0, RZ, P1 ;  /* 0x000000ff00007207 */ /* 0x000fe40000800000 */
[----:B------:R-:W-:Y:S01]  /*10dc0*/  LOP3.LUT R2, R7, R2, RZ, 0x3c, !PT ;  /* 0x0000000207027212 */ /* 0x000fe200078e3cff */
[----:B-1----:R-:W-:Y:S06]  /*10dd0*/  @!P0 BRA `(.L_x_302) ;  /* 0x00000004001c8947 */ /* 0x002fec0003800000 */
.L_x_316:
[----:B------:R-:W-:Y:S01]  /*10de0*/  IMAD R3, R0, 0x8, R3 ;  /* 0x0000000800037824 */ /* 0x000fe200078e0203 */
[----:B------:R-:W-:-:S07]  /*10df0*/  SHF.L.U32 R0, R2, 0x1f, RZ ;  /* 0x0000001f02007819 */ /* 0x000fce00000006ff */
.L_x_303:
[----:B--2---:R2:W3:Y:S02]  /*10e00*/  SYNCS.PHASECHK.TRANS64.TRYWAIT P0, [R3+URZ], R0 ;  /* 0x00000000030075a7 */ /* 0x0044e4000800017f */
[----:B---3--:R-:W-:Y:S05]  /*10e10*/  @!P0 NANOSLEEP.SYNCS 0x989680 ;  /* 0x009896800000895d */ /* 0x008fea0003900000 */
[----:B------:R-:W3:Y:S02]  /*10e20*/  @!P0 SYNCS.PHASECHK.TRANS64 P0, [R3+URZ], R0 ;  /* 0x00000000030085a7 */ /* 0x000ee4000800007f */
[----:B---3--:R-:W-:Y:S05]  /*10e30*/  @!P0 BRA `(.L_x_303) ;  /* 0xfffffffc00f08947 */ /* 0x008fea000383ffff */
.L_x_297:
[----:B------:R-:W-:Y:S05]  /*10e40*/  BSYNC B0 ;  /* 0x0000000000007941 */ /* 0x000fea0003800000 */
.L_x_296:
[----:B------:R-:W-:Y:S05]  /*10e50*/  EXIT ;  /* 0x000000000000794d */ /* 0x000fea0003800000 */
.L_x_15:
[----:B--2---:R-:W-:-:S04]  /*10e60*/  IMAD.U32 R3, RZ, RZ, UR14 ;  /* 0x0000000eff037e24 */ /* 0x004fc8000f8e00ff */
[----:B------:R2:W3:Y:S03]  /*10e70*/  SYNCS.PHASECHK.TRANS64.TRYWAIT P0, [R3+URZ+-0x8], R0 ;  /* 0xfffff800030075a7 */ /* 0x0004e6000800017f */
[----:B---3--:R-:W-:Y:S05]  /*10e80*/  @!P0 NANOSLEEP.SYNCS 0x989680 ;  /* 0x009896800000895d */ /* 0x008fea0003900000 */
[----:B------:R-:W3:Y:S02]  /*10e90*/  @!P0 SYNCS.PHASECHK.TRANS64 P0, [R3+URZ+-0x8], R0 ;  /* 0xfffff800030085a7 */ /* 0x000ee4000800007f */
[----:B---3--:R-:W-:Y:S05]  /*10ea0*/  @!P0 BRA `(.L_x_15) ;  /* 0xfffffffc00ec8947 */ /* 0x008fea000383ffff */
[----:B------:R-:W-:Y:S05]  /*10eb0*/  BRA `(.L_x_304) ;  /* 0xffffff0400d07947 */ /* 0x000fea000383ffff */
.L_x_20:
[----:B-1----:R-:W-:-:S04]  /*10ec0*/  IMAD.U32 R3, RZ, RZ, UR20 ;  /* 0x00000014ff037e24 */ /* 0x002fc8000f8e00ff */
[----:B------:R1:W3:Y:S03]  /*10ed0*/  SYNCS.PHASECHK.TRANS64.TRYWAIT P0, [R3+URZ], R0 ;  /* 0x00000000030075a7 */ /* 0x0002e6000800017f */
[----:B---3--:R-:W-:Y:S05]  /*10ee0*/  @!P0 NANOSLEEP.SYNCS 0x989680 ;  /* 0x009896800000895d */ /* 0x008fea0003900000 */
[----:B------:R-:W3:Y:S02]  /*10ef0*/  @!P0 SYNCS.PHASECHK.TRANS64 P0, [R3+URZ], R0 ;  /* 0x00000000030085a7 */ /* 0x000ee4000800007f */
[----:B---3--:R-:W-:Y:S05]  /*10f00*/  @!P0 BRA `(.L_x_20) ;  /* 0xfffffffc00ec8947 */ /* 0x008fea000383ffff */
[----:B------:R-:W-:Y:S05]  /*10f10*/  BRA `(.L_x_19) ;  /* 0xffffff1000007947 */ /* 0x000fea000383ffff */
.L_x_26:
[----:B-----5:R3:W-:Y:S02]  /*10f20*/  STL [R1+0x58], R0 ;  /* 0x0000580001007387 */ /* 0x0207e40000100800 */
[----:B---3--:R-:W-:-:S04]  /*10f30*/  IMAD.U32 R0, RZ, RZ, UR21 ;  /* 0x00000015ff007e24 */ /* 0x008fc8000f8e00ff */
[----:B------:R3:W4:Y:S03]  /*10f40*/  SYNCS.PHASECHK.TRANS64.TRYWAIT P0, [R0+URZ], R229 ;  /* 0x000000e5000075a7 */ /* 0x000726000800017f */
[----:B----4-:R-:W-:Y:S05]  /*10f50*/  @!P0 NANOSLEEP.SYNCS 0x989680 ;  /* 0x009896800000895d */ /* 0x010fea0003900000 */
[----:B------:R3:W4:Y:S02]  /*10f60*/  @!P0 SYNCS.PHASECHK.TRANS64 P0, [R0+URZ], R229 ;  /* 0x000000e5000085a7 */ /* 0x000724000800007f */
[----:B---3--:R3:W5:Y:S02]  /*10f70*/  LDL.LU R0, [R1+0x58] ;  /* 0x0000580001007983 */ /* 0x0087640000300800 */
[----:B---34-:R-:W-:Y:S05]  /*10f80*/  @!P0 BRA `(.L_x_26) ;  /* 0xfffffffc00e48947 */ /* 0x018fea000383ffff */
[----:B------:R-:W-:Y:S05]  /*10f90*/  BRA `(.L_x_25) ;  /* 0xffffff2c00947947 */ /* 0x000fea000383ffff */
.L_x_34:
[----:B0-----:R-:W-:-:S04]  /*10fa0*/  IMAD.U32 R25, RZ, RZ, UR14 ;  /* 0x0000000eff197e24 */ /* 0x001fc8000f8e00ff */
[----:B------:R0:W1:Y:S03]  /*10fb0*/  SYNCS.PHASECHK.TRANS64.TRYWAIT P0, [R25+URZ+0x8], R24 ;  /* 0x00000818190075a7 */ /* 0x000066000800017f */
[----:B-1----:R-:W-:Y:S05]  /*10fc0*/  @!P0 NANOSLEEP.SYNCS 0x989680 ;  /* 0x009896800000895d */ /* 0x002fea0003900000 */
[----:B------:R-:W1:Y:S02]  /*10fd0*/  @!P0 SYNCS.PHASECHK.TRANS64 P0, [R25+URZ+0x8], R24 ;  /* 0x00000818190085a7 */ /* 0x000e64000800007f */
[----:B-1----:R-:W-:Y:S05]  /*10fe0*/  @!P0 BRA `(.L_x_34) ;  /* 0xfffffffc00ec8947 */ /* 0x002fea000383ffff */
[----:B------:R-:W-:Y:S05]  /*10ff0*/  BRA `(.L_x_305) ;  /* 0xffffff5800187947 */ /* 0x000fea000383ffff */
.L_x_283:
[----:B------:R-:W-:Y:S01]  /*11000*/  BSSY B1, `(.L_x_306) ;  /* 0x0000006000017945 */ /* 0x000fe20003800000 */
[----:B------:R-:W-:-:S07]  /*11010*/  IMAD.MOV.U32 R2, RZ, RZ, -0x1 ;  /* 0xffffffffff027424 */ /* 0x000fce00078e00ff */
[----:B------:R-:W-:Y:S05]  /*11020*/  WARPSYNC.COLLECTIVE R2, `(.L_x_307) ;  /* 0x00000000020c7348 */ /* 0x000fea0003c00000 */
[----:B------:R-:W-:Y:S02]  /*11030*/  ELECT P1, UR62, PT ;  /* 0x00000000003e782f */ /* 0x000fe40003820000 */
[----:B------:R-:W-:Y:S01]  /*11040*/  MOV R2, UR62 ;  /* 0x0000003e00027c02 */ /* 0x000fe20008000f00 */
[----:B------:R-:W-:Y:S10]  /*11050*/  ENDCOLLECTIVE ;  /* 0x000000000000791b */ /* 0x000ff40003800000 */
.L_x_307:
[----:B------:R-:W-:Y:S05]  /*11060*/  BSYNC B1 ;  /* 0x0000000000017941 */ /* 0x000fea0003800000 */
.L_x_306:
[----:B------:R-:W-:Y:S05]  /*11070*/  BRA `(.L_x_308) ;  /* 0xffffffec00a47947 */ /* 0x000fea000383ffff */
.L_x_286:
[----:B-1----:R1:W2:Y:S02]  /*11080*/  SYNCS.PHASECHK.TRANS64.TRYWAIT P1, [R11+URZ+0x28], R4 ;  /* 0x000028040b0075a7 */ /* 0x0022a4000802017f */
[----:B--2---:R-:W-:Y:S05]  /*11090*/  @!P1 NANOSLEEP.SYNCS 0x989680 ;  /* 0x009896800000995d */ /* 0x004fea0003900000 */
[----:B------:R-:W2:Y:S02]  /*110a0*/  @!P1 SYNCS.PHASECHK.TRANS64 P1, [R11+URZ+0x28], R4 ;  /* 0x000028040b0095a7 */ /* 0x000ea4000802007f */
[----:B--2---:R-:W-:Y:S05]  /*110b0*/  @!P1 BRA `(.L_x_286) ;  /* 0xfffffffc00f09947 */ /* 0x004fea000383ffff */
[----:B------:R-:W-:Y:S05]  /*110c0*/  BRA `(.L_x_309) ;  /* 0xffffffec00e07947 */ /* 0x000fea000383ffff */
.L_x_295:
[----:B------:R-:W-:Y:S01]  /*110d0*/  BSSY B0, `(.L_x_310) ;  /* 0x0000006000007945 */ /* 0x000fe20003800000 */
[----:B------:R-:W-:-:S07]  /*110e0*/  IMAD.MOV.U32 R2, RZ, RZ, -0x1 ;  /* 0xffffffffff027424 */ /* 0x000fce00078e00ff */
[----:B01----:R-:W-:Y:S05]  /*110f0*/  WARPSYNC.COLLECTIVE R2, `(.L_x_311) ;  /* 0x00000000020c7348 */ /* 0x003fea0003c00000 */
[----:B------:R-:W-:Y:S02]  /*11100*/  ELECT P1, UR62, PT ;  /* 0x00000000003e782f */ /* 0x000fe40003820000 */
[----:B------:R-:W-:Y:S01]  /*11110*/  MOV R2, UR62 ;  /* 0x0000003e00027c02 */ /* 0x000fe20008000f00 */
[----:B01----:R-:W-:Y:S10]  /*11120*/  ENDCOLLECTIVE ;  /* 0x000000000000791b */ /* 0x003ff40003800000 */
.L_x_311:
[----:B------:R-:W-:Y:S05]  /*11130*/  BSYNC B0 ;  /* 0x0000000000007941 */ /* 0x000fea0003800000 */
.L_x_310:
[----:B------:R-:W-:Y:S01]  /*11140*/  PLOP3.LUT P0, PT, P1, PT, PT, 0x80, 0x0 ;  /* 0x000000000000781c */ /* 0x000fe20000f0f070 */
[----:B------:R-:W-:-:S12]  /*11150*/  BRA `(.L_x_312) ;  /* 0xfffffff800647947 */ /* 0x000fd8000383ffff */
.L_x_299:
[----:B0-----:R0:W1:Y:S02]  /*11160*/  SYNCS.PHASECHK.TRANS64.TRYWAIT P0, [R7+URZ], R2 ;  /* 0x00000002070075a7 */ /* 0x001064000800017f */
[----:B-1----:R-:W-:Y:S05]  /*11170*/  @!P0 NANOSLEEP.SYNCS 0x989680 ;  /* 0x009896800000895d */ /* 0x002fea0003900000 */
[----:B------:R-:W1:Y:S02]  /*11180*/  @!P0 SYNCS.PHASECHK.TRANS64 P0, [R7+URZ], R2 ;  /* 0x00000002070085a7 */ /* 0x000e64000800007f */
[----:B-1----:R-:W-:Y:S05]  /*11190*/  @!P0 BRA `(.L_x_299) ;  /* 0xfffffffc00f08947 */ /* 0x002fea000383ffff */
[----:B------:R-:W-:Y:S05]  /*111a0*/  BRA `(.L_x_313) ;  /* 0xfffffff800a87947 */ /* 0x000fea000383ffff */
.L_x_300:
[----:B0-----:R0:W1:Y:S02]  /*111b0*/  SYNCS.PHASECHK.TRANS64.TRYWAIT P0, [R9+URZ], R4 ;  /* 0x00000004090075a7 */ /* 0x001064000800017f */
[----:B-1----:R-:W-:Y:S05]  /*111c0*/  @!P0 NANOSLEEP.SYNCS 0x989680 ;  /* 0x009896800000895d */ /* 0x002fea0003900000 */
[----:B------:R-:W1:Y:S02]  /*111d0*/  @!P0 SYNCS.PHASECHK.TRANS64 P0, [R9+URZ], R4 ;  /* 0x00000004090085a7 */ /* 0x000e64000800007f */
[----:B-1----:R-:W-:Y:S05]  /*111e0*/  @!P0 BRA `(.L_x_300) ;  /* 0xfffffffc00f08947 */ /* 0x002fea000383ffff */
[----:B------:R-:W-:Y:S05]  /*111f0*/  BRA `(.L_x_314) ;  /* 0xfffffff800b87947 */ /* 0x000fea000383ffff */
.L_x_301:
[----:B0-----:R0:W1:Y:S02]  /*11200*/  SYNCS.PHASECHK.TRANS64.TRYWAIT P0, [R6+URZ], R5 ;  /* 0x00000005060075a7 */ /* 0x001064000800017f */
[----:B-1----:R-:W-:Y:S05]  /*11210*/  @!P0 NANOSLEEP.SYNCS 0x989680 ;  /* 0x009896800000895d */ /* 0x002fea0003900000 */
[----:B------:R-:W1:Y:S02]  /*11220*/  @!P0 SYNCS.PHASECHK.TRANS64 P0, [R6+URZ], R5 ;  /* 0x00000005060085a7 */ /* 0x000e64000800007f */
[----:B-1----:R-:W-:Y:S05]  /*11230*/  @!P0 BRA `(.L_x_301) ;  /* 0xfffffffc00f08947 */ /* 0x002fea000383ffff */
[----:B------:R-:W-:Y:S05]  /*11240*/  BRA `(.L_x_315) ;  /* 0xfffffff800c87947 */ /* 0x000fea000383ffff */
.L_x_302:
[----:B-1----:R1:W2:Y:S02]  /*11250*/  SYNCS.PHASECHK.TRANS64.TRYWAIT P0, [R9+URZ], R4 ;  /* 0x00000004090075a7 */ /* 0x0022a4000800017f */
[----:B--2---:R-:W-:Y:S05]  /*11260*/  @!P0 NANOSLEEP.SYNCS 0x989680 ;  /* 0x009896800000895d */ /* 0x004fea0003900000 */
[----:B------:R-:W2:Y:S02]  /*11270*/  @!P0 SYNCS.PHASECHK.TRANS64 P0, [R9+URZ], R4 ;  /* 0x00000004090085a7 */ /* 0x000ea4000800007f */
[----:B--2---:R-:W-:Y:S05]  /*11280*/  @!P0 BRA `(.L_x_302) ;  /* 0xfffffffc00f08947 */ /* 0x004fea000383ffff */
[----:B------:R-:W-:Y:S05]  /*11290*/  BRA `(.L_x_316) ;  /* 0xfffffff800d07947 */ /* 0x000fea000383ffff */
.L_x_317:
[----:B------:R-:W-:-:S00]  /*112a0*/  BRA `(.L_x_317) ;  /* 0xfffffffc00fc7947 */ /* 0x000fc0000383ffff */
[----:B------:R-:W-:-:S00]  /*112b0*/  NOP ;  /* 0x0000000000007918 */ /* 0x000fc00000000000 */
        /* <DEDUP_REMOVED lines=12> */
.L_x_318:


//--------------------- .nv.shared._ZN7cutlass13device_kernelINS_4gemm6kernel13GemmUniversalIN4cute5tupleIJiiiiEEENS1_10collective13CollectiveMmaINS1_37MainloopSm90TmaGmmaWarpSpecializedFP8ILi5ENS5_IJNS4_1CILi1EEESB_SB_EEENS1_32KernelTmaWarpSpecializedPingpongEEENS5_IJNSA_ILi64EEENSA_ILi240EEENSA_ILi128EEEEEENS_12float_e4m3_tENS5_IJlSB_lEEESJ_SK_NS4_8TiledMMAINS4_8MMA_AtomIJNS4_4SM904GMMA30MMA_64x16x32_F32E4M3E4M3_SS_TNILNSO_7ScaleInE1ELSQ_1EEEEEENS4_6LayoutISC_NS5_IJNSA_ILi0EEESU_SU_EEEEENS5_IJNS4_10UnderscoreESX_SX_EEEEENS4_13SM90_TMA_LOADENS4_14ComposedLayoutINS4_7SwizzleILi3ELi4ELi3EEENS4_18smem_ptr_flag_bitsILi8EEENST_INS5_IJNSA_ILi8EEESH_EEENS5_IJSH_SB_EEEEEEEvNS4_8identityES10_S1A_vS1B_EENS_8epilogue10collective6detail29Sm90TmaWarpSpecializedAdapterINS1E_15DefaultEpilogueISJ_SK_SK_NS1D_6thread17LinearCombinationISJ_Li1EffLNS1I_9ScaleType4KindE0ELNS_15FloatRoundStyleE2ESJ_EENS1_15EpilogueDefaultEEEEEvvEEEEvNT_6ParamsE --------------------------
	.section	.nv.shared._ZN7cutlass13device_kernelINS_4gemm6kernel13GemmUniversalIN4cute5tupleIJiiiiEEENS1_10collective13CollectiveMmaINS1_37MainloopSm90TmaGmmaWarpSpecializedFP8ILi5ENS5_IJNS4_1CILi1EEESB_SB_EEENS1_32KernelTmaWarpSpecializedPingpongEEENS5_IJNSA_ILi64EEENSA_ILi240EEENSA_ILi128EEEEEENS_12float_e4m3_tENS5_IJlSB_lEEESJ_SK_NS4_8TiledMMAINS4_8MMA_AtomIJNS4_4SM904GMMA30MMA_64x16x32_F32E4M3E4M3_SS_TNILNSO_7ScaleInE1ELSQ_1EEEEEENS4_6LayoutISC_NS5_IJNSA_ILi0EEESU_SU_EEEEENS5_IJNS4_10UnderscoreESX_SX_EEEEENS4_13SM90_TMA_LOADENS4_14ComposedLayoutINS4_7SwizzleILi3ELi4ELi3EEENS4_18smem_ptr_flag_bitsILi8EEENST_INS5_IJNSA_ILi8EEESH_EEENS5_IJSH_SB_EEEEEEEvNS4_8identityES10_S1A_vS1B_EENS_8epilogue10collective6detail29Sm90TmaWarpSpecializedAdapterINS1E_15DefaultEpilogueISJ_SK_SK_NS1D_6thread17LinearCombinationISJ_Li1EffLNS1I_9ScaleType4KindE0ELNS_15FloatRoundStyleE2ESJ_EENS1_15EpilogueDefaultEEEEEvvEEEEvNT_6ParamsE,"aw",@nobits
	.sectionflags	@""
	.align	16
	.zero		1024


//--------------------- .nv.shared.reserved.0     --------------------------
	.section	.nv.shared.reserved.0,"aw",@nobits
	.weak		__nv_reservedSMEM_offset_0_alias
	.size		__nv_reservedSMEM_offset_0_alias, 0, 0
	.other		__nv_reservedSMEM_offset_0_alias,@"STO_CUDA_RESERVED_SHARED STV_DEFAULT"
__nv_reservedSMEM_offset_0_alias:
	.zero		0


//--------------------- .nv.global                --------------------------
	.section	.nv.global,"aw",@nobits
.nv.global:
	.type		_ZN39_INTERNAL_b8f5e74c_4_k_cu_4b95463a_36184cute1_E,@object
	.size		_ZN39_INTERNAL_b8f5e74c_4_k_cu_4b95463a_36184cute1_E,(_ZN39_INTERNAL_b8f5e74c_4_k_cu_4b95463a_36184cuda3std3__45__cpo6cbeginE - _ZN39_INTERNAL_b8f5e74c_4_k_cu_4b95463a_36184cute1_E)
_ZN39_INTERNAL_b8f5e74c_4_k_cu_4b95463a_36184cute1_E:
	.zero		1
	.type		_ZN39_INTERNAL_b8f5e74c_4_k_cu_4b95463a_36184cuda3std3__45__cpo6cbeginE,@object
	.size		_ZN39_INTERNAL_b8f5e74c_4_k_cu_4b95463a_36184cuda3std3__45__cpo6cbeginE,(_ZN39_INTERNAL_b8f5e74c_4_k_cu_4b95463a_36184cuda3std3__48in_placeE - _ZN39_INTERNAL_b8f5e74c_4_k_cu_4b95463a_36184cuda3std3__45__cpo6cbeginE)
_ZN39_INTERNAL_b8f5e74c_4_k_cu_4b95463a_36184cuda3std3__45__cpo6cbeginE:
	.zero		1
	.type		_ZN39_INTERNAL_b8f5e74c_4_k_cu_4b95463a_36184cuda3std3__48in_placeE,@object
	.size		_ZN39_INTERNAL_b8f5e74c_4_k_cu_4b95463a_36184cuda3std3__48in_placeE,(_ZN39_INTERNAL_b8f5e74c_4_k_cu_4b95463a_36184cuda3std6ranges3__45__cpo9iter_moveE - _ZN39_INTERNAL_b8f5e74c_4_k_cu_4b95463a_36184cuda3std3__48in_placeE)
_ZN39_INTERNAL_b8f5e74c_4_k_cu_4b95463a_36184cuda3std3__48in_placeE:
	.zero		1
	.type		_ZN39_INTERNAL_b8f5e74c_4_k_cu_4b95463a_36184cuda3std6ranges3__45__cpo9iter_moveE,@object
	.size		_ZN39_INTERNAL_b8f5e74c_4_k_cu_4b95463a_36184cuda3std6ranges3__45__cpo9iter_moveE,(_ZN39_INTERNAL_b8f5e74c_4_k_cu_4b95463a_36184cuda3std3__45__cpo5beginE - _ZN39_INTERNAL_b8f5e74c_4_k_cu_4b95463a_36184cuda3std6ranges3__45__cpo9iter_moveE)
_ZN39_INTERNAL_b8f5e74c_4_k_cu_4b95463a_36184cuda3std6ranges3__45__cpo9iter_moveE:
	.zero		1
	.type		_ZN39_INTERNAL_b8f5e74c_4_k_cu_4b95463a_36184cuda3std3__45__cpo5beginE,@object
	.size		_ZN39_INTERNAL_b8f5e74c_4_k_cu_4b95463a_36184cuda3std3__45__cpo5beginE,(_ZN39_INTERNAL_b8f5e74c_4_k_cu_4b95463a_36184cuda3std3__441_GLOBAL__N__b8f5e74c_4_k_cu_4b95463a_36186ignoreE - _ZN39_INTERNAL_b8f5e74c_4_k_cu_4b95463a_36184cuda3std3__45__cpo5beginE)
_ZN39_INTERNAL_b8f5e74c_4_k_cu_4b95463a_36184cuda3std3__45__cpo5beginE:
	.zero		1
	.type		_ZN39_INTERNAL_b8f5e74c_4_k_cu_4b95463a_36184cuda3std3__441_GLOBAL__N__b8f5e74c_4_k_cu_4b95463a_36186ignoreE,@object
	.size		_ZN39_INTERNAL_b8f5e74c_4_k_cu_4b95463a_36184cuda3std3__441_GLOBAL__N__b8f5e74c_4_k_cu_4b95463a_36186ignoreE,(_ZN39_INTERNAL_b8f5e74c_4_k_cu_4b95463a_36184cute7productE - _ZN39_INTERNAL_b8f5e74c_4_k_cu_4b95463a_36184cuda3std3__441_GLOBAL__N__b8f5e74c_4_k_cu_4b95463a_36186ignoreE)
_ZN39_INTERNAL_b8f5e74c_4_k_cu_4b95463a_36184cuda3std3__441_GLOBAL__N__b8f5e74c_4_k_cu_4b95463a_36186ignoreE:
	.zero		1
	.type		_ZN39_INTERNAL_b8f5e74c_4_k_cu_4b95463a_36184cute7productE,@object
	.size		_ZN39_INTERNAL_b8f5e74c_4_k_cu_4b95463a_36184cute7productE,(_ZN39_INTERNAL_b8f5e74c_4_k_cu_4b95463a_36184cuda3std3__45__cpo3endE - _ZN39_INTERNAL_b8f5e74c_4_k_cu_4b95463a_36184cute7productE)
_ZN39_INTERNAL_b8f5e74c_4_k_cu_4b95463a_36184cute7productE:
	.zero		1
	.type		_ZN39_INTERNAL_b8f5e74c_4_k_cu_4b95463a_36184cuda3std3__45__cpo3endE,@object
	.size		_ZN39_INTERNAL_b8f5e74c_4_k_cu_4b95463a_36184cuda3std3__45__cpo3endE,(_ZN39_INTERNAL_b8f5e74c_4_k_cu_4b95463a_36184cuda3std3__419piecewise_constructE - _ZN39_INTERNAL_b8f5e74c_4_k_cu_4b95463a_36184cuda3std3__45__cpo3endE)
_ZN39_INTERNAL_b8f5e74c_4_k_cu_4b95463a_36184cuda3std3__45__cpo3endE:
	.zero		1
	.type		_ZN39_INTERNAL_b8f5e74c_4_k_cu_4b95463a_36184cuda3std3__419piecewise_constructE,@object
	.size		_ZN39_INTERNAL_b8f5e74c_4_k_cu_4b95463a_36184cuda3std3__419piecewise_constructE,(_ZN39_INTERNAL_b8f5e74c_4_k_cu_4b95463a_36184cuda3std3__45__cpo4cendE - _ZN39_INTERNAL_b8f5e74c_4_k_cu_4b95463a_36184cuda3std3__419piecewise_constructE)
_ZN39_INTERNAL_b8f5e74c_4_k_cu_4b95463a_36184cuda3std3__419piecewise_constructE:
	.zero		1
	.type		_ZN39_INTERNAL_b8f5e74c_4_k_cu_4b95463a_36184cuda3std3__45__cpo4cendE,@object
	.size		_ZN39_INTERNAL_b8f5e74c_4_k_cu_4b95463a_36184cuda3std3__45__cpo4cendE,(_ZN39_INTERNAL_b8f5e74c_4_k_cu_4b95463a_36184cuda3std6ranges3__45__cpo4swapE - _ZN39_INTERNAL_b8f5e74c_4_k_cu_4b95463a_36184cuda3std3__45__cpo4cendE)
_ZN39_INTERNAL_b8f5e74c_4_k_cu_4b95463a_36184cuda3std3__45__cpo4cendE:
	.zero		1
	.type		_ZN39_INTERNAL_b8f5e74c_4_k_cu_4b95463a_36184cuda3std6ranges3__45__cpo4swapE,@object
	.size		_ZN39_INTERNAL_b8f5e74c_4_k_cu_4b95463a_36184cuda3std6ranges3__45__cpo4swapE,(.L_7 - _ZN39_INTERNAL_b8f5e74c_4_k_cu_4b95463a_36184cuda3std6ranges3__45__cpo4swapE)
_ZN39_INTERNAL_b8f5e74c_4_k_cu_4b95463a_36184cuda3std6ranges3__45__cpo4swapE:
	.zero		1
.L_7:


//--------------------- .nv.constant0._ZN7cutlass13device_kernelINS_4gemm6kernel13GemmUniversalIN4cute5tupleIJiiiiEEENS1_10collective13CollectiveMmaINS1_37MainloopSm90TmaGmmaWarpSpecializedFP8ILi5ENS5_IJNS4_1CILi1EEESB_SB_EEENS1_32KernelTmaWarpSpecializedPingpongEEENS5_IJNSA_ILi64EEENSA_ILi240EEENSA_ILi128EEEEEENS_12float_e4m3_tENS5_IJlSB_lEEESJ_SK_NS4_8TiledMMAINS4_8MMA_AtomIJNS4_4SM904GMMA30MMA_64x16x32_F32E4M3E4M3_SS_TNILNSO_7ScaleInE1ELSQ_1EEEEEENS4_6LayoutISC_NS5_IJNSA_ILi0EEESU_SU_EEEEENS5_IJNS4_10UnderscoreESX_SX_EEEEENS4_13SM90_TMA_LOADENS4_14ComposedLayoutINS4_7SwizzleILi3ELi4ELi3EEENS4_18smem_ptr_flag_bitsILi8EEENST_INS5_IJNSA_ILi8EEESH_EEENS5_IJSH_SB_EEEEEEEvNS4_8identityES10_S1A_vS1B_EENS_8epilogue10collective6detail29Sm90TmaWarpSpecializedAdapterINS1E_15DefaultEpilogueISJ_SK_SK_NS1D_6thread17LinearCombinationISJ_Li1EffLNS1I_9ScaleType4KindE0ELNS_15FloatRoundStyleE2ESJ_EENS1_15EpilogueDefaultEEEEEvvEEEEvNT_6ParamsE --------------------------
	.section	.nv.constant0._ZN7cutlass13device_kernelINS_4gemm6kernel13GemmUniversalIN4cute5tupleIJiiiiEEENS1_10collective13CollectiveMmaINS1_37MainloopSm90TmaGmmaWarpSpecializedFP8ILi5ENS5_IJNS4_1CILi1EEESB_SB_EEENS1_32KernelTmaWarpSpecializedPingpongEEENS5_IJNSA_ILi64EEENSA_ILi240EEENSA_ILi128EEEEEENS_12float_e4m3_tENS5_IJlSB_lEEESJ_SK_NS4_8TiledMMAINS4_8MMA_AtomIJNS4_4SM904GMMA30MMA_64x16x32_F32E4M3E4M3_SS_TNILNSO_7ScaleInE1ELSQ_1EEEEEENS4_6LayoutISC_NS5_IJNSA_ILi0EEESU_SU_EEEEENS5_IJNS4_10UnderscoreESX_SX_EEEEENS4_13SM90_TMA_LOADENS4_14ComposedLayoutINS4_7SwizzleILi3ELi4ELi3EEENS4_18smem_ptr_flag_bitsILi8EEENST_INS5_IJNSA_ILi8EEESH_EEENS5_IJSH_SB_EEEEEEEvNS4_8identityES10_S1A_vS1B_EENS_8epilogue10collective6detail29Sm90TmaWarpSpecializedAdapterINS1E_15DefaultEpilogueISJ_SK_SK_NS1D_6thread17LinearCombinationISJ_Li1EffLNS1I_9ScaleType4KindE0ELNS_15FloatRoundStyleE2ESJ_EENS1_15EpilogueDefaultEEEEEvvEEEEvNT_6ParamsE,"a",@progbits
	.sectionflags	@""
	.align	4
.nv.constant0._ZN7cutlass13device_kernelINS_4gemm6kernel13GemmUniversalIN4cute5tupleIJiiiiEEENS1_10collective13CollectiveMmaINS1_37MainloopSm90TmaGmmaWarpSpecializedFP8ILi5ENS5_IJNS4_1CILi1EEESB_SB_EEENS1_32KernelTmaWarpSpecializedPingpongEEENS5_IJNSA_ILi64EEENSA_ILi240EEENSA_ILi128EEEEEENS_12float_e4m3_tENS5_IJlSB_lEEESJ_SK_NS4_8TiledMMAINS4_8MMA_AtomIJNS4_4SM904GMMA30MMA_64x16x32_F32E4M3E4M3_SS_TNILNSO_7ScaleInE1ELSQ_1EEEEEENS4_6LayoutISC_NS5_IJNSA_ILi0EEESU_SU_EEEEENS5_IJNS4_10UnderscoreESX_SX_EEEEENS4_13SM90_TMA_LOADENS4_14ComposedLayoutINS4_7SwizzleILi3ELi4ELi3EEENS4_18smem_ptr_flag_bitsILi8EEENST_INS5_IJNSA_ILi8EEESH_EEENS5_IJSH_SB_EEEEEEEvNS4_8identityES10_S1A_vS1B_EENS_8epilogue10collective6detail29Sm90TmaWarpSpecializedAdapterINS1E_15DefaultEpilogueISJ_SK_SK_NS1D_6thread17LinearCombinationISJ_Li1EffLNS1I_9ScaleType4KindE0ELNS_15FloatRoundStyleE2ESJ_EENS1_15EpilogueDefaultEEEEEvvEEEEvNT_6ParamsE:
	.zero		1664


//--------------------- SYMBOLS --------------------------

	.type		.nv.reservedSmem.offset0,@object
	.size		.nv.reservedSmem.offset0,0x4
